//
// Generated by NVIDIA NVVM Compiler
//
// Compiler Build ID: CL-36424714
// Cuda compilation tools, release 13.0, V13.0.88
// Based on NVVM 20.0.0
//

.version 9.0
.target sm_100
.address_size 64

	// .globl	_Z7knn_gpuiiiiiPKfS0_PiPf

.visible .entry _Z7knn_gpuiiiiiPKfS0_PiPf(
	.param .u32 _Z7knn_gpuiiiiiPKfS0_PiPf_param_0,
	.param .u32 _Z7knn_gpuiiiiiPKfS0_PiPf_param_1,
	.param .u32 _Z7knn_gpuiiiiiPKfS0_PiPf_param_2,
	.param .u32 _Z7knn_gpuiiiiiPKfS0_PiPf_param_3,
	.param .u32 _Z7knn_gpuiiiiiPKfS0_PiPf_param_4,
	.param .u64 .ptr .align 1 _Z7knn_gpuiiiiiPKfS0_PiPf_param_5,
	.param .u64 .ptr .align 1 _Z7knn_gpuiiiiiPKfS0_PiPf_param_6,
	.param .u64 .ptr .align 1 _Z7knn_gpuiiiiiPKfS0_PiPf_param_7,
	.param .u64 .ptr .align 1 _Z7knn_gpuiiiiiPKfS0_PiPf_param_8
)
{
	.reg .pred 	%p<158>;
	.reg .b16 	%rs<17>;
	.reg .b32 	%r<218>;
	.reg .b32 	%f<157>;
	.reg .b64 	%rd<186>;

	ld.param.u32 	%r107, [_Z7knn_gpuiiiiiPKfS0_PiPf_param_1];
	ld.param.u32 	%r108, [_Z7knn_gpuiiiiiPKfS0_PiPf_param_2];
	ld.param.u32 	%r109, [_Z7knn_gpuiiiiiPKfS0_PiPf_param_3];
	ld.param.u32 	%r110, [_Z7knn_gpuiiiiiPKfS0_PiPf_param_4];
	ld.param.u64 	%rd28, [_Z7knn_gpuiiiiiPKfS0_PiPf_param_5];
	ld.param.u64 	%rd29, [_Z7knn_gpuiiiiiPKfS0_PiPf_param_6];
	ld.param.u64 	%rd30, [_Z7knn_gpuiiiiiPKfS0_PiPf_param_7];
	ld.param.u64 	%rd31, [_Z7knn_gpuiiiiiPKfS0_PiPf_param_8];
	cvta.to.global.u64 	%rd1, %rd28;
	cvta.to.global.u64 	%rd2, %rd29;
	cvta.to.global.u64 	%rd3, %rd30;
	cvta.to.global.u64 	%rd4, %rd31;
	mov.u32 	%r111, %ctaid.x;
	mul.lo.s32 	%r112, %r107, %r111;
	mul.lo.s32 	%r113, %r112, %r108;
	cvt.s64.s32 	%rd5, %r113;
	mul.lo.s32 	%r114, %r108, %r111;
	mul.lo.s32 	%r115, %r114, %r109;
	cvt.s64.s32 	%rd6, %r115;
	mul.lo.s32 	%r116, %r109, %r111;
	mul.lo.s32 	%r1, %r116, %r110;
	mov.u32 	%r177, %tid.x;
	mov.u32 	%r3, %ntid.x;
	setp.ge.s32 	%p15, %r177, %r109;
	@%p15 bra 	$L__BB0_124;
	mul.wide.s32 	%rd32, %r1, 4;
	add.s64 	%rd7, %rd3, %rd32;
	add.s64 	%rd8, %rd4, %rd32;
	setp.lt.s32 	%p16, %r107, 1;
	add.s32 	%r4, %r110, -1;
	@%p16 bra 	$L__BB0_110;
	setp.lt.s32 	%p26, %r108, 1;
	@%p26 bra 	$L__BB0_62;
	setp.lt.s32 	%p82, %r110, 1;
	@%p82 bra 	$L__BB0_124;
	and.b32  	%r5, %r110, 7;
	and.b32  	%r6, %r110, 3;
	and.b32  	%r7, %r108, 7;
	and.b32  	%r8, %r108, 3;
	and.b32  	%r9, %r110, 2147483640;
	and.b32  	%r10, %r110, 1;
	and.b32  	%r11, %r108, 2147483640;
	and.b32  	%r12, %r108, 1;
	and.b32  	%r13, %r110, 2147483644;
	neg.s32 	%r14, %r9;
	add.s64 	%rd94, %rd32, 16;
	add.s64 	%rd9, %rd4, %rd94;
	add.s64 	%rd10, %rd3, %rd94;
$L__BB0_5:
	setp.lt.u32 	%p83, %r4, 7;
	mul.lo.s32 	%r16, %r177, %r110;
	mov.b32 	%r180, 0;
	@%p83 bra 	$L__BB0_8;
	mul.wide.u32 	%rd95, %r16, 4;
	add.s64 	%rd185, %rd9, %rd95;
	add.s64 	%rd184, %rd10, %rd95;
	mov.u32 	%r178, %r14;
$L__BB0_7:
	.pragma "nounroll";
	mov.b32 	%r150, -1082130432;
	st.global.u32 	[%rd185+-16], %r150;
	mov.b32 	%r151, -1;
	st.global.u32 	[%rd184+-16], %r151;
	st.global.u32 	[%rd185+-12], %r150;
	st.global.u32 	[%rd184+-12], %r151;
	st.global.u32 	[%rd185+-8], %r150;
	st.global.u32 	[%rd184+-8], %r151;
	st.global.u32 	[%rd185+-4], %r150;
	st.global.u32 	[%rd184+-4], %r151;
	st.global.u32 	[%rd185], %r150;
	st.global.u32 	[%rd184], %r151;
	st.global.u32 	[%rd185+4], %r150;
	st.global.u32 	[%rd184+4], %r151;
	st.global.u32 	[%rd185+8], %r150;
	st.global.u32 	[%rd184+8], %r151;
	st.global.u32 	[%rd185+12], %r150;
	st.global.u32 	[%rd184+12], %r151;
	add.s32 	%r178, %r178, 8;
	add.s64 	%rd185, %rd185, 32;
	add.s64 	%rd184, %rd184, 32;
	setp.eq.s32 	%p84, %r178, 0;
	mov.u32 	%r180, %r9;
	@%p84 bra 	$L__BB0_8;
	bra.uni 	$L__BB0_7;
$L__BB0_8:
	setp.eq.s32 	%p85, %r5, 0;
	@%p85 bra 	$L__BB0_16;
	add.s32 	%r152, %r5, -1;
	setp.lt.u32 	%p86, %r152, 3;
	@%p86 bra 	$L__BB0_11;
	add.s32 	%r153, %r180, %r16;
	mul.wide.u32 	%rd96, %r153, 4;
	add.s64 	%rd97, %rd8, %rd96;
	mov.b32 	%r154, -1082130432;
	st.global.u32 	[%rd97], %r154;
	add.s64 	%rd98, %rd7, %rd96;
	mov.b32 	%r155, -1;
	st.global.u32 	[%rd98], %r155;
	cvt.u64.u32 	%rd99, %r16;
	cvt.u64.u32 	%rd100, %r180;
	add.s64 	%rd101, %rd100, %rd99;
	shl.b64 	%rd102, %rd101, 2;
	add.s64 	%rd103, %rd8, %rd102;
	st.global.u32 	[%rd103+4], %r154;
	add.s64 	%rd104, %rd7, %rd102;
	st.global.u32 	[%rd104+4], %r155;
	st.global.u32 	[%rd103+8], %r154;
	st.global.u32 	[%rd104+8], %r155;
	st.global.u32 	[%rd103+12], %r154;
	st.global.u32 	[%rd104+12], %r155;
	add.s32 	%r180, %r180, 4;
$L__BB0_11:
	setp.eq.s32 	%p87, %r6, 0;
	@%p87 bra 	$L__BB0_16;
	setp.eq.s32 	%p88, %r6, 1;
	@%p88 bra 	$L__BB0_14;
	add.s32 	%r156, %r180, %r16;
	mul.wide.u32 	%rd105, %r156, 4;
	add.s64 	%rd106, %rd8, %rd105;
	mov.b32 	%r157, -1082130432;
	st.global.u32 	[%rd106], %r157;
	add.s64 	%rd107, %rd7, %rd105;
	mov.b32 	%r158, -1;
	st.global.u32 	[%rd107], %r158;
	cvt.u64.u32 	%rd108, %r16;
	cvt.u64.u32 	%rd109, %r180;
	add.s64 	%rd110, %rd109, %rd108;
	shl.b64 	%rd111, %rd110, 2;
	add.s64 	%rd112, %rd8, %rd111;
	st.global.u32 	[%rd112+4], %r157;
	add.s64 	%rd113, %rd7, %rd111;
	st.global.u32 	[%rd113+4], %r158;
	add.s32 	%r180, %r180, 2;
$L__BB0_14:
	setp.eq.s32 	%p89, %r10, 0;
	@%p89 bra 	$L__BB0_16;
	add.s32 	%r159, %r180, %r16;
	mul.wide.u32 	%rd114, %r159, 4;
	add.s64 	%rd115, %rd8, %rd114;
	mov.b32 	%r160, -1082130432;
	st.global.u32 	[%rd115], %r160;
	add.s64 	%rd116, %rd7, %rd114;
	mov.b32 	%r161, -1;
	st.global.u32 	[%rd116], %r161;
$L__BB0_16:
	mul.lo.s32 	%r19, %r177, %r108;
	mov.b32 	%r182, 0;
$L__BB0_17:
	setp.lt.u32 	%p90, %r108, 8;
	mul.lo.s32 	%r26, %r182, %r108;
	mov.f32 	%f144, 0f00000000;
	mov.b32 	%r195, 0;
	@%p90 bra 	$L__BB0_20;
	mov.f32 	%f144, 0f00000000;
	mov.b32 	%r183, 0;
$L__BB0_19:
	.pragma "nounroll";
	add.s32 	%r165, %r183, %r19;
	cvt.u64.u32 	%rd117, %r165;
	add.s64 	%rd118, %rd117, %rd6;
	shl.b64 	%rd119, %rd118, 2;
	add.s64 	%rd120, %rd2, %rd119;
	ld.global.f32 	%f65, [%rd120];
	add.s32 	%r166, %r183, %r26;
	cvt.u64.u32 	%rd121, %r166;
	add.s64 	%rd122, %rd121, %rd5;
	shl.b64 	%rd123, %rd122, 2;
	add.s64 	%rd124, %rd1, %rd123;
	ld.global.f32 	%f66, [%rd124];
	sub.f32 	%f67, %f65, %f66;
	fma.rn.f32 	%f68, %f67, %f67, %f144;
	ld.global.f32 	%f69, [%rd120+4];
	ld.global.f32 	%f70, [%rd124+4];
	sub.f32 	%f71, %f69, %f70;
	fma.rn.f32 	%f72, %f71, %f71, %f68;
	ld.global.f32 	%f73, [%rd120+8];
	ld.global.f32 	%f74, [%rd124+8];
	sub.f32 	%f75, %f73, %f74;
	fma.rn.f32 	%f76, %f75, %f75, %f72;
	ld.global.f32 	%f77, [%rd120+12];
	ld.global.f32 	%f78, [%rd124+12];
	sub.f32 	%f79, %f77, %f78;
	fma.rn.f32 	%f80, %f79, %f79, %f76;
	ld.global.f32 	%f81, [%rd120+16];
	ld.global.f32 	%f82, [%rd124+16];
	sub.f32 	%f83, %f81, %f82;
	fma.rn.f32 	%f84, %f83, %f83, %f80;
	ld.global.f32 	%f85, [%rd120+20];
	ld.global.f32 	%f86, [%rd124+20];
	sub.f32 	%f87, %f85, %f86;
	fma.rn.f32 	%f88, %f87, %f87, %f84;
	ld.global.f32 	%f89, [%rd120+24];
	ld.global.f32 	%f90, [%rd124+24];
	sub.f32 	%f91, %f89, %f90;
	fma.rn.f32 	%f92, %f91, %f91, %f88;
	ld.global.f32 	%f93, [%rd120+28];
	ld.global.f32 	%f94, [%rd124+28];
	sub.f32 	%f95, %f93, %f94;
	fma.rn.f32 	%f144, %f95, %f95, %f92;
	add.s32 	%r183, %r183, 8;
	setp.eq.s32 	%p91, %r183, %r11;
	mov.u32 	%r195, %r11;
	@%p91 bra 	$L__BB0_20;
	bra.uni 	$L__BB0_19;
$L__BB0_20:
	setp.eq.s32 	%p92, %r7, 0;
	@%p92 bra 	$L__BB0_28;
	add.s32 	%r167, %r7, -1;
	setp.lt.u32 	%p93, %r167, 3;
	@%p93 bra 	$L__BB0_23;
	add.s32 	%r168, %r195, %r19;
	cvt.u64.u32 	%rd125, %r168;
	add.s64 	%rd126, %rd125, %rd6;
	shl.b64 	%rd127, %rd126, 2;
	add.s64 	%rd128, %rd2, %rd127;
	ld.global.f32 	%f97, [%rd128];
	add.s32 	%r169, %r195, %r26;
	cvt.u64.u32 	%rd129, %r169;
	add.s64 	%rd130, %rd129, %rd5;
	shl.b64 	%rd131, %rd130, 2;
	add.s64 	%rd132, %rd1, %rd131;
	ld.global.f32 	%f98, [%rd132];
	sub.f32 	%f99, %f97, %f98;
	fma.rn.f32 	%f100, %f99, %f99, %f144;
	cvt.u64.u32 	%rd133, %r19;
	cvt.u64.u32 	%rd134, %r195;
	add.s64 	%rd135, %rd134, %rd133;
	add.s64 	%rd136, %rd135, %rd6;
	shl.b64 	%rd137, %rd136, 2;
	add.s64 	%rd138, %rd2, %rd137;
	ld.global.f32 	%f101, [%rd138+4];
	cvt.u64.u32 	%rd139, %r26;
	add.s64 	%rd140, %rd134, %rd139;
	add.s64 	%rd141, %rd140, %rd5;
	shl.b64 	%rd142, %rd141, 2;
	add.s64 	%rd143, %rd1, %rd142;
	ld.global.f32 	%f102, [%rd143+4];
	sub.f32 	%f103, %f101, %f102;
	fma.rn.f32 	%f104, %f103, %f103, %f100;
	ld.global.f32 	%f105, [%rd138+8];
	ld.global.f32 	%f106, [%rd143+8];
	sub.f32 	%f107, %f105, %f106;
	fma.rn.f32 	%f108, %f107, %f107, %f104;
	ld.global.f32 	%f109, [%rd138+12];
	ld.global.f32 	%f110, [%rd143+12];
	sub.f32 	%f111, %f109, %f110;
	fma.rn.f32 	%f144, %f111, %f111, %f108;
	add.s32 	%r195, %r195, 4;
$L__BB0_23:
	setp.eq.s32 	%p94, %r8, 0;
	@%p94 bra 	$L__BB0_28;
	setp.eq.s32 	%p95, %r8, 1;
	@%p95 bra 	$L__BB0_26;
	add.s32 	%r170, %r195, %r19;
	cvt.u64.u32 	%rd144, %r170;
	add.s64 	%rd145, %rd144, %rd6;
	shl.b64 	%rd146, %rd145, 2;
	add.s64 	%rd147, %rd2, %rd146;
	ld.global.f32 	%f113, [%rd147];
	add.s32 	%r171, %r195, %r26;
	cvt.u64.u32 	%rd148, %r171;
	add.s64 	%rd149, %rd148, %rd5;
	shl.b64 	%rd150, %rd149, 2;
	add.s64 	%rd151, %rd1, %rd150;
	ld.global.f32 	%f114, [%rd151];
	sub.f32 	%f115, %f113, %f114;
	fma.rn.f32 	%f116, %f115, %f115, %f144;
	cvt.u64.u32 	%rd152, %r19;
	cvt.u64.u32 	%rd153, %r195;
	add.s64 	%rd154, %rd153, %rd152;
	add.s64 	%rd155, %rd154, %rd6;
	shl.b64 	%rd156, %rd155, 2;
	add.s64 	%rd157, %rd2, %rd156;
	ld.global.f32 	%f117, [%rd157+4];
	cvt.u64.u32 	%rd158, %r26;
	add.s64 	%rd159, %rd153, %rd158;
	add.s64 	%rd160, %rd159, %rd5;
	shl.b64 	%rd161, %rd160, 2;
	add.s64 	%rd162, %rd1, %rd161;
	ld.global.f32 	%f118, [%rd162+4];
	sub.f32 	%f119, %f117, %f118;
	fma.rn.f32 	%f144, %f119, %f119, %f116;
	add.s32 	%r195, %r195, 2;
$L__BB0_26:
	setp.eq.s32 	%p96, %r12, 0;
	@%p96 bra 	$L__BB0_28;
	add.s32 	%r172, %r195, %r19;
	cvt.u64.u32 	%rd163, %r172;
	add.s64 	%rd164, %rd163, %rd6;
	shl.b64 	%rd165, %rd164, 2;
	add.s64 	%rd166, %rd2, %rd165;
	ld.global.f32 	%f120, [%rd166];
	add.s32 	%r173, %r195, %r26;
	cvt.u64.u32 	%rd167, %r173;
	add.s64 	%rd168, %rd167, %rd5;
	shl.b64 	%rd169, %rd168, 2;
	add.s64 	%rd170, %rd1, %rd169;
	ld.global.f32 	%f121, [%rd170];
	sub.f32 	%f122, %f120, %f121;
	fma.rn.f32 	%f144, %f122, %f122, %f144;
$L__BB0_28:
	sqrt.rn.f32 	%f126, %f144;
	add.s32 	%r174, %r4, %r16;
	mul.wide.s32 	%rd171, %r174, 4;
	add.s64 	%rd172, %rd8, %rd171;
	ld.global.f32 	%f123, [%rd172];
	setp.lt.f32 	%p97, %f126, %f123;
	setp.eq.f32 	%p98, %f123, 0fBF800000;
	or.pred  	%p99, %p97, %p98;
	@%p99 bra 	$L__BB0_29;
	bra.uni 	$L__BB0_60;
$L__BB0_29:
	setp.lt.u32 	%p101, %r4, 3;
	mov.pred 	%p148, -1;
	mov.b32 	%r190, 0;
	mov.u32 	%r185, %r182;
	@%p101 bra 	$L__BB0_47;
	mov.b16 	%rs13, 0;
	mov.b32 	%r184, 0;
	mov.u32 	%r185, %r182;
$L__BB0_31:
	and.b16  	%rs10, %rs13, 255;
	setp.ne.s16 	%p102, %rs10, 0;
	add.s32 	%r31, %r184, %r16;
	mul.wide.u32 	%rd173, %r31, 4;
	add.s64 	%rd17, %rd8, %rd173;
	ld.global.f32 	%f4, [%rd17];
	@%p102 bra 	$L__BB0_33;
	setp.gtu.f32 	%p104, %f126, %f4;
	setp.neu.f32 	%p105, %f4, 0fBF800000;
	mov.pred 	%p144, -1;
	and.pred  	%p106, %p104, %p105;
	@%p106 bra 	$L__BB0_34;
$L__BB0_33:
	st.global.f32 	[%rd17], %f126;
	mul.wide.u32 	%rd174, %r31, 4;
	add.s64 	%rd175, %rd7, %rd174;
	ld.global.u32 	%r32, [%rd175];
	st.global.u32 	[%rd175], %r185;
	mov.pred 	%p144, 0;
	mov.f32 	%f126, %f4;
	mov.u32 	%r185, %r32;
$L__BB0_34:
	mul.wide.u32 	%rd176, %r31, 4;
	add.s64 	%rd18, %rd7, %rd176;
	@%p144 bra 	$L__BB0_36;
	ld.global.f32 	%f128, [%rd17+4];
	bra.uni 	$L__BB0_37;
$L__BB0_36:
	ld.global.f32 	%f128, [%rd17+4];
	setp.gtu.f32 	%p109, %f126, %f128;
	setp.neu.f32 	%p110, %f128, 0fBF800000;
	mov.pred 	%p145, -1;
	and.pred  	%p111, %p109, %p110;
	@%p111 bra 	$L__BB0_38;
$L__BB0_37:
	st.global.f32 	[%rd17+4], %f126;
	ld.global.u32 	%r34, [%rd18+4];
	st.global.u32 	[%rd18+4], %r185;
	mov.pred 	%p145, 0;
	mov.f32 	%f126, %f128;
	mov.u32 	%r185, %r34;
$L__BB0_38:
	@%p145 bra 	$L__BB0_40;
	ld.global.f32 	%f130, [%rd17+8];
	bra.uni 	$L__BB0_41;
$L__BB0_40:
	ld.global.f32 	%f130, [%rd17+8];
	setp.gtu.f32 	%p114, %f126, %f130;
	setp.neu.f32 	%p115, %f130, 0fBF800000;
	mov.pred 	%p146, -1;
	and.pred  	%p116, %p114, %p115;
	@%p116 bra 	$L__BB0_42;
$L__BB0_41:
	st.global.f32 	[%rd17+8], %f126;
	ld.global.u32 	%r36, [%rd18+8];
	st.global.u32 	[%rd18+8], %r185;
	mov.pred 	%p146, 0;
	mov.f32 	%f126, %f130;
	mov.u32 	%r185, %r36;
$L__BB0_42:
	@%p146 bra 	$L__BB0_44;
	ld.global.f32 	%f132, [%rd17+12];
	bra.uni 	$L__BB0_45;
$L__BB0_44:
	ld.global.f32 	%f132, [%rd17+12];
	setp.gtu.f32 	%p119, %f126, %f132;
	setp.neu.f32 	%p120, %f132, 0fBF800000;
	mov.b16 	%rs13, 0;
	mov.pred 	%p148, -1;
	and.pred  	%p121, %p119, %p120;
	@%p121 bra 	$L__BB0_46;
$L__BB0_45:
	st.global.f32 	[%rd17+12], %f126;
	ld.global.u32 	%r38, [%rd18+12];
	st.global.u32 	[%rd18+12], %r185;
	mov.b16 	%rs13, 1;
	mov.pred 	%p148, 0;
	mov.f32 	%f126, %f132;
	mov.u32 	%r185, %r38;
$L__BB0_46:
	add.s32 	%r184, %r184, 4;
	setp.eq.s32 	%p123, %r184, %r13;
	mov.u32 	%r190, %r13;
	@%p123 bra 	$L__BB0_47;
	bra.uni 	$L__BB0_31;
$L__BB0_47:
	setp.eq.s32 	%p124, %r6, 0;
	@%p124 bra 	$L__BB0_60;
	add.s32 	%r44, %r190, %r16;
	mul.wide.u32 	%rd177, %r44, 4;
	add.s64 	%rd19, %rd8, %rd177;
	ld.global.f32 	%f19, [%rd19];
	not.pred 	%p125, %p148;
	@%p125 bra 	$L__BB0_50;
	setp.gtu.f32 	%p127, %f126, %f19;
	setp.neu.f32 	%p128, %f19, 0fBF800000;
	mov.pred 	%p149, -1;
	and.pred  	%p129, %p127, %p128;
	@%p129 bra 	$L__BB0_51;
$L__BB0_50:
	st.global.f32 	[%rd19], %f126;
	mul.wide.u32 	%rd178, %r44, 4;
	add.s64 	%rd179, %rd7, %rd178;
	ld.global.u32 	%r45, [%rd179];
	st.global.u32 	[%rd179], %r185;
	mov.pred 	%p149, 0;
	mov.f32 	%f126, %f19;
	mov.u32 	%r185, %r45;
$L__BB0_51:
	setp.eq.s32 	%p131, %r6, 1;
	@%p131 bra 	$L__BB0_60;
	cvt.u64.u32 	%rd180, %r16;
	cvt.u64.u32 	%rd181, %r190;
	add.s64 	%rd182, %rd181, %rd180;
	shl.b64 	%rd183, %rd182, 2;
	add.s64 	%rd20, %rd8, %rd183;
	add.s64 	%rd21, %rd7, %rd183;
	@%p149 bra 	$L__BB0_54;
	ld.global.f32 	%f136, [%rd20+4];
	bra.uni 	$L__BB0_55;
$L__BB0_54:
	ld.global.f32 	%f136, [%rd20+4];
	setp.gtu.f32 	%p133, %f126, %f136;
	setp.neu.f32 	%p134, %f136, 0fBF800000;
	mov.pred 	%p150, -1;
	and.pred  	%p135, %p133, %p134;
	@%p135 bra 	$L__BB0_56;
$L__BB0_55:
	st.global.f32 	[%rd20+4], %f126;
	ld.global.u32 	%r47, [%rd21+4];
	st.global.u32 	[%rd21+4], %r185;
	mov.pred 	%p150, 0;
	mov.f32 	%f126, %f136;
	mov.u32 	%r185, %r47;
$L__BB0_56:
	setp.eq.s32 	%p137, %r6, 2;
	@%p137 bra 	$L__BB0_60;
	not.pred 	%p138, %p150;
	@%p138 bra 	$L__BB0_59;
	ld.global.f32 	%f124, [%rd20+8];
	setp.gtu.f32 	%p139, %f126, %f124;
	setp.neu.f32 	%p140, %f124, 0fBF800000;
	and.pred  	%p141, %p139, %p140;
	@%p141 bra 	$L__BB0_60;
$L__BB0_59:
	st.global.f32 	[%rd20+8], %f126;
	st.global.u32 	[%rd21+8], %r185;
$L__BB0_60:
	add.s32 	%r182, %r182, 1;
	setp.eq.s32 	%p142, %r182, %r107;
	@%p142 bra 	$L__BB0_61;
	bra.uni 	$L__BB0_17;
$L__BB0_61:
	add.s32 	%r177, %r177, %r3;
	setp.lt.s32 	%p143, %r177, %r109;
	@%p143 bra 	$L__BB0_5;
	bra.uni 	$L__BB0_124;
$L__BB0_62:
	setp.lt.s32 	%p27, %r110, 1;
	@%p27 bra 	$L__BB0_124;
	and.b32  	%r55, %r110, 7;
	add.s32 	%r56, %r55, -1;
	and.b32  	%r57, %r110, 3;
	and.b32  	%r58, %r110, 2147483640;
	and.b32  	%r59, %r110, 1;
	and.b32  	%r60, %r110, 2147483644;
$L__BB0_64:
	setp.lt.u32 	%p28, %r110, 8;
	mul.lo.s32 	%r62, %r177, %r110;
	mov.b32 	%r200, 0;
	@%p28 bra 	$L__BB0_67;
	mov.b32 	%r198, 0;
$L__BB0_66:
	.pragma "nounroll";
	add.s32 	%r133, %r198, %r62;
	mul.wide.u32 	%rd57, %r133, 4;
	add.s64 	%rd58, %rd8, %rd57;
	mov.b32 	%r134, -1082130432;
	st.global.u32 	[%rd58], %r134;
	add.s64 	%rd59, %rd7, %rd57;
	mov.b32 	%r135, -1;
	st.global.u32 	[%rd59], %r135;
	st.global.u32 	[%rd58+4], %r134;
	st.global.u32 	[%rd59+4], %r135;
	st.global.u32 	[%rd58+8], %r134;
	st.global.u32 	[%rd59+8], %r135;
	st.global.u32 	[%rd58+12], %r134;
	st.global.u32 	[%rd59+12], %r135;
	st.global.u32 	[%rd58+16], %r134;
	st.global.u32 	[%rd59+16], %r135;
	st.global.u32 	[%rd58+20], %r134;
	st.global.u32 	[%rd59+20], %r135;
	st.global.u32 	[%rd58+24], %r134;
	st.global.u32 	[%rd59+24], %r135;
	st.global.u32 	[%rd58+28], %r134;
	st.global.u32 	[%rd59+28], %r135;
	add.s32 	%r198, %r198, 8;
	setp.eq.s32 	%p29, %r198, %r58;
	mov.u32 	%r200, %r58;
	@%p29 bra 	$L__BB0_67;
	bra.uni 	$L__BB0_66;
$L__BB0_67:
	setp.eq.s32 	%p30, %r55, 0;
	@%p30 bra 	$L__BB0_75;
	setp.lt.u32 	%p31, %r56, 3;
	@%p31 bra 	$L__BB0_70;
	add.s32 	%r136, %r200, %r62;
	mul.wide.u32 	%rd60, %r136, 4;
	add.s64 	%rd61, %rd8, %rd60;
	mov.b32 	%r137, -1082130432;
	st.global.u32 	[%rd61], %r137;
	add.s64 	%rd62, %rd7, %rd60;
	mov.b32 	%r138, -1;
	st.global.u32 	[%rd62], %r138;
	cvt.u64.u32 	%rd63, %r62;
	cvt.u64.u32 	%rd64, %r200;
	add.s64 	%rd65, %rd64, %rd63;
	shl.b64 	%rd66, %rd65, 2;
	add.s64 	%rd67, %rd8, %rd66;
	st.global.u32 	[%rd67+4], %r137;
	add.s64 	%rd68, %rd7, %rd66;
	st.global.u32 	[%rd68+4], %r138;
	st.global.u32 	[%rd67+8], %r137;
	st.global.u32 	[%rd68+8], %r138;
	st.global.u32 	[%rd67+12], %r137;
	st.global.u32 	[%rd68+12], %r138;
	add.s32 	%r200, %r200, 4;
$L__BB0_70:
	setp.eq.s32 	%p32, %r57, 0;
	@%p32 bra 	$L__BB0_75;
	setp.eq.s32 	%p33, %r57, 1;
	@%p33 bra 	$L__BB0_73;
	add.s32 	%r139, %r200, %r62;
	mul.wide.u32 	%rd69, %r139, 4;
	add.s64 	%rd70, %rd8, %rd69;
	mov.b32 	%r140, -1082130432;
	st.global.u32 	[%rd70], %r140;
	add.s64 	%rd71, %rd7, %rd69;
	mov.b32 	%r141, -1;
	st.global.u32 	[%rd71], %r141;
	cvt.u64.u32 	%rd72, %r62;
	cvt.u64.u32 	%rd73, %r200;
	add.s64 	%rd74, %rd73, %rd72;
	shl.b64 	%rd75, %rd74, 2;
	add.s64 	%rd76, %rd8, %rd75;
	st.global.u32 	[%rd76+4], %r140;
	add.s64 	%rd77, %rd7, %rd75;
	st.global.u32 	[%rd77+4], %r141;
	add.s32 	%r200, %r200, 2;
$L__BB0_73:
	setp.eq.s32 	%p34, %r59, 0;
	@%p34 bra 	$L__BB0_75;
	add.s32 	%r142, %r200, %r62;
	mul.wide.u32 	%rd78, %r142, 4;
	add.s64 	%rd79, %rd8, %rd78;
	mov.b32 	%r143, -1082130432;
	st.global.u32 	[%rd79], %r143;
	add.s64 	%rd80, %rd7, %rd78;
	mov.b32 	%r144, -1;
	st.global.u32 	[%rd80], %r144;
$L__BB0_75:
	add.s32 	%r146, %r4, %r62;
	mul.wide.s32 	%rd81, %r146, 4;
	add.s64 	%rd22, %rd8, %rd81;
	mov.b32 	%r202, 0;
	cvt.u64.u32 	%rd89, %r62;
$L__BB0_76:
	ld.global.f32 	%f58, [%rd22];
	setp.gt.f32 	%p35, %f58, 0f00000000;
	setp.eq.f32 	%p36, %f58, 0fBF800000;
	or.pred  	%p37, %p35, %p36;
	@%p37 bra 	$L__BB0_102;
$L__BB0_77:
	add.s32 	%r202, %r202, 1;
	setp.eq.s32 	%p80, %r202, %r107;
	@%p80 bra 	$L__BB0_78;
	bra.uni 	$L__BB0_76;
$L__BB0_78:
	add.s32 	%r177, %r177, %r3;
	setp.lt.s32 	%p81, %r177, %r109;
	@%p81 bra 	$L__BB0_64;
	bra.uni 	$L__BB0_124;
$L__BB0_79:
	and.b16  	%rs6, %rs15, 255;
	setp.ne.s16 	%p40, %rs6, 0;
	add.s32 	%r73, %r203, %r62;
	mul.wide.u32 	%rd82, %r73, 4;
	add.s64 	%rd23, %rd8, %rd82;
	ld.global.f32 	%f37, [%rd23];
	@%p40 bra 	$L__BB0_81;
	setp.gtu.f32 	%p42, %f145, %f37;
	setp.neu.f32 	%p43, %f37, 0fBF800000;
	mov.pred 	%p151, -1;
	and.pred  	%p44, %p42, %p43;
	@%p44 bra 	$L__BB0_82;
$L__BB0_81:
	st.global.f32 	[%rd23], %f145;
	add.s64 	%rd84, %rd7, %rd82;
	ld.global.u32 	%r74, [%rd84];
	st.global.u32 	[%rd84], %r204;
	mov.pred 	%p151, 0;
	mov.f32 	%f145, %f37;
	mov.u32 	%r204, %r74;
$L__BB0_82:
	add.s64 	%rd24, %rd7, %rd82;
	@%p151 bra 	$L__BB0_84;
	ld.global.f32 	%f147, [%rd23+4];
	bra.uni 	$L__BB0_85;
$L__BB0_84:
	ld.global.f32 	%f147, [%rd23+4];
	setp.gtu.f32 	%p47, %f145, %f147;
	setp.neu.f32 	%p48, %f147, 0fBF800000;
	mov.pred 	%p152, -1;
	and.pred  	%p49, %p47, %p48;
	@%p49 bra 	$L__BB0_86;
$L__BB0_85:
	st.global.f32 	[%rd23+4], %f145;
	ld.global.u32 	%r76, [%rd24+4];
	st.global.u32 	[%rd24+4], %r204;
	mov.pred 	%p152, 0;
	mov.f32 	%f145, %f147;
	mov.u32 	%r204, %r76;
$L__BB0_86:
	@%p152 bra 	$L__BB0_88;
	ld.global.f32 	%f149, [%rd23+8];
	bra.uni 	$L__BB0_89;
$L__BB0_88:
	ld.global.f32 	%f149, [%rd23+8];
	setp.gtu.f32 	%p52, %f145, %f149;
	setp.neu.f32 	%p53, %f149, 0fBF800000;
	mov.pred 	%p153, -1;
	and.pred  	%p54, %p52, %p53;
	@%p54 bra 	$L__BB0_90;
$L__BB0_89:
	st.global.f32 	[%rd23+8], %f145;
	ld.global.u32 	%r78, [%rd24+8];
	st.global.u32 	[%rd24+8], %r204;
	mov.pred 	%p153, 0;
	mov.f32 	%f145, %f149;
	mov.u32 	%r204, %r78;
$L__BB0_90:
	@%p153 bra 	$L__BB0_92;
	ld.global.f32 	%f151, [%rd23+12];
	bra.uni 	$L__BB0_93;
$L__BB0_92:
	ld.global.f32 	%f151, [%rd23+12];
	setp.gtu.f32 	%p57, %f145, %f151;
	setp.neu.f32 	%p58, %f151, 0fBF800000;
	mov.b16 	%rs15, 0;
	mov.pred 	%p155, -1;
	and.pred  	%p59, %p57, %p58;
	@%p59 bra 	$L__BB0_94;
$L__BB0_93:
	st.global.f32 	[%rd23+12], %f145;
	ld.global.u32 	%r80, [%rd24+12];
	st.global.u32 	[%rd24+12], %r204;
	mov.b16 	%rs15, 1;
	mov.pred 	%p155, 0;
	mov.f32 	%f145, %f151;
	mov.u32 	%r204, %r80;
$L__BB0_94:
	add.s32 	%r203, %r203, 4;
	setp.eq.s32 	%p61, %r203, %r60;
	mov.u32 	%r209, %r60;
	@%p61 bra 	$L__BB0_95;
	bra.uni 	$L__BB0_79;
$L__BB0_95:
	setp.eq.s32 	%p62, %r57, 0;
	@%p62 bra 	$L__BB0_77;
	add.s32 	%r86, %r209, %r62;
	mul.wide.u32 	%rd86, %r86, 4;
	add.s64 	%rd25, %rd8, %rd86;
	ld.global.f32 	%f52, [%rd25];
	not.pred 	%p63, %p155;
	@%p63 bra 	$L__BB0_98;
	setp.gtu.f32 	%p65, %f145, %f52;
	setp.neu.f32 	%p66, %f52, 0fBF800000;
	mov.pred 	%p156, -1;
	and.pred  	%p67, %p65, %p66;
	@%p67 bra 	$L__BB0_99;
$L__BB0_98:
	st.global.f32 	[%rd25], %f145;
	add.s64 	%rd88, %rd7, %rd86;
	ld.global.u32 	%r87, [%rd88];
	st.global.u32 	[%rd88], %r204;
	mov.pred 	%p156, 0;
	mov.f32 	%f145, %f52;
	mov.u32 	%r204, %r87;
$L__BB0_99:
	setp.eq.s32 	%p69, %r57, 1;
	@%p69 bra 	$L__BB0_77;
	cvt.u64.u32 	%rd90, %r209;
	add.s64 	%rd91, %rd90, %rd89;
	shl.b64 	%rd92, %rd91, 2;
	add.s64 	%rd26, %rd8, %rd92;
	add.s64 	%rd27, %rd7, %rd92;
	@%p156 bra 	$L__BB0_104;
	ld.global.f32 	%f155, [%rd26+4];
	bra.uni 	$L__BB0_105;
$L__BB0_102:
	setp.lt.u32 	%p39, %r110, 4;
	mov.f32 	%f145, 0f00000000;
	mov.pred 	%p155, -1;
	mov.b32 	%r209, 0;
	mov.u32 	%r204, %r202;
	@%p39 bra 	$L__BB0_95;
	mov.f32 	%f145, 0f00000000;
	mov.b16 	%rs15, 0;
	mov.b32 	%r203, 0;
	mov.u32 	%r204, %r202;
	bra.uni 	$L__BB0_79;
$L__BB0_104:
	ld.global.f32 	%f155, [%rd26+4];
	setp.gtu.f32 	%p71, %f145, %f155;
	setp.neu.f32 	%p72, %f155, 0fBF800000;
	mov.pred 	%p157, -1;
	and.pred  	%p73, %p71, %p72;
	@%p73 bra 	$L__BB0_106;
$L__BB0_105:
	st.global.f32 	[%rd26+4], %f145;
	ld.global.u32 	%r89, [%rd27+4];
	st.global.u32 	[%rd27+4], %r204;
	mov.pred 	%p157, 0;
	mov.f32 	%f145, %f155;
	mov.u32 	%r204, %r89;
$L__BB0_106:
	setp.eq.s32 	%p75, %r57, 2;
	@%p75 bra 	$L__BB0_77;
	not.pred 	%p76, %p157;
	@%p76 bra 	$L__BB0_109;
	ld.global.f32 	%f61, [%rd26+8];
	setp.gtu.f32 	%p77, %f145, %f61;
	setp.neu.f32 	%p78, %f61, 0fBF800000;
	and.pred  	%p79, %p77, %p78;
	@%p79 bra 	$L__BB0_77;
$L__BB0_109:
	st.global.f32 	[%rd26+8], %f145;
	st.global.u32 	[%rd27+8], %r204;
	bra.uni 	$L__BB0_77;
$L__BB0_110:
	setp.lt.s32 	%p17, %r110, 1;
	@%p17 bra 	$L__BB0_124;
	and.b32  	%r92, %r110, 7;
	add.s32 	%r93, %r92, -1;
	and.b32  	%r94, %r110, 3;
	and.b32  	%r95, %r110, 2147483640;
	and.b32  	%r96, %r110, 1;
$L__BB0_112:
	setp.lt.u32 	%p18, %r110, 8;
	mul.lo.s32 	%r98, %r177, %r110;
	mov.b32 	%r216, 0;
	@%p18 bra 	$L__BB0_115;
	mov.b32 	%r214, 0;
$L__BB0_114:
	.pragma "nounroll";
	add.s32 	%r119, %r214, %r98;
	mul.wide.u32 	%rd33, %r119, 4;
	add.s64 	%rd34, %rd8, %rd33;
	mov.b32 	%r120, -1082130432;
	st.global.u32 	[%rd34], %r120;
	add.s64 	%rd35, %rd7, %rd33;
	mov.b32 	%r121, -1;
	st.global.u32 	[%rd35], %r121;
	st.global.u32 	[%rd34+4], %r120;
	st.global.u32 	[%rd35+4], %r121;
	st.global.u32 	[%rd34+8], %r120;
	st.global.u32 	[%rd35+8], %r121;
	st.global.u32 	[%rd34+12], %r120;
	st.global.u32 	[%rd35+12], %r121;
	st.global.u32 	[%rd34+16], %r120;
	st.global.u32 	[%rd35+16], %r121;
	st.global.u32 	[%rd34+20], %r120;
	st.global.u32 	[%rd35+20], %r121;
	st.global.u32 	[%rd34+24], %r120;
	st.global.u32 	[%rd35+24], %r121;
	st.global.u32 	[%rd34+28], %r120;
	st.global.u32 	[%rd35+28], %r121;
	add.s32 	%r214, %r214, 8;
	setp.eq.s32 	%p19, %r214, %r95;
	mov.u32 	%r216, %r95;
	@%p19 bra 	$L__BB0_115;
	bra.uni 	$L__BB0_114;
$L__BB0_115:
	setp.eq.s32 	%p20, %r92, 0;
	@%p20 bra 	$L__BB0_123;
	setp.lt.u32 	%p21, %r93, 3;
	@%p21 bra 	$L__BB0_118;
	add.s32 	%r122, %r216, %r98;
	mul.wide.u32 	%rd36, %r122, 4;
	add.s64 	%rd37, %rd8, %rd36;
	mov.b32 	%r123, -1082130432;
	st.global.u32 	[%rd37], %r123;
	add.s64 	%rd38, %rd7, %rd36;
	mov.b32 	%r124, -1;
	st.global.u32 	[%rd38], %r124;
	cvt.u64.u32 	%rd39, %r98;
	cvt.u64.u32 	%rd40, %r216;
	add.s64 	%rd41, %rd40, %rd39;
	shl.b64 	%rd42, %rd41, 2;
	add.s64 	%rd43, %rd8, %rd42;
	st.global.u32 	[%rd43+4], %r123;
	add.s64 	%rd44, %rd7, %rd42;
	st.global.u32 	[%rd44+4], %r124;
	st.global.u32 	[%rd43+8], %r123;
	st.global.u32 	[%rd44+8], %r124;
	st.global.u32 	[%rd43+12], %r123;
	st.global.u32 	[%rd44+12], %r124;
	add.s32 	%r216, %r216, 4;
$L__BB0_118:
	setp.eq.s32 	%p22, %r94, 0;
	@%p22 bra 	$L__BB0_123;
	setp.eq.s32 	%p23, %r94, 1;
	@%p23 bra 	$L__BB0_121;
	add.s32 	%r125, %r216, %r98;
	mul.wide.u32 	%rd45, %r125, 4;
	add.s64 	%rd46, %rd8, %rd45;
	mov.b32 	%r126, -1082130432;
	st.global.u32 	[%rd46], %r126;
	add.s64 	%rd47, %rd7, %rd45;
	mov.b32 	%r127, -1;
	st.global.u32 	[%rd47], %r127;
	cvt.u64.u32 	%rd48, %r98;
	cvt.u64.u32 	%rd49, %r216;
	add.s64 	%rd50, %rd49, %rd48;
	shl.b64 	%rd51, %rd50, 2;
	add.s64 	%rd52, %rd8, %rd51;
	st.global.u32 	[%rd52+4], %r126;
	add.s64 	%rd53, %rd7, %rd51;
	st.global.u32 	[%rd53+4], %r127;
	add.s32 	%r216, %r216, 2;
$L__BB0_121:
	setp.eq.s32 	%p24, %r96, 0;
	@%p24 bra 	$L__BB0_123;
	add.s32 	%r128, %r216, %r98;
	mul.wide.u32 	%rd54, %r128, 4;
	add.s64 	%rd55, %rd8, %rd54;
	mov.b32 	%r129, -1082130432;
	st.global.u32 	[%rd55], %r129;
	add.s64 	%rd56, %rd7, %rd54;
	mov.b32 	%r130, -1;
	st.global.u32 	[%rd56], %r130;
$L__BB0_123:
	add.s32 	%r177, %r177, %r3;
	setp.lt.s32 	%p25, %r177, %r109;
	@%p25 bra 	$L__BB0_112;
$L__BB0_124:
	ret;

}
	// .globl	_Z20query_ball_point_gpuiiiifiPKfS0_PiS1_
.visible .entry _Z20query_ball_point_gpuiiiifiPKfS0_PiS1_(
	.param .u32 _Z20query_ball_point_gpuiiiifiPKfS0_PiS1__param_0,
	.param .u32 _Z20query_ball_point_gpuiiiifiPKfS0_PiS1__param_1,
	.param .u32 _Z20query_ball_point_gpuiiiifiPKfS0_PiS1__param_2,
	.param .u32 _Z20query_ball_point_gpuiiiifiPKfS0_PiS1__param_3,
	.param .f32 _Z20query_ball_point_gpuiiiifiPKfS0_PiS1__param_4,
	.param .u32 _Z20query_ball_point_gpuiiiifiPKfS0_PiS1__param_5,
	.param .u64 .ptr .align 1 _Z20query_ball_point_gpuiiiifiPKfS0_PiS1__param_6,
	.param .u64 .ptr .align 1 _Z20query_ball_point_gpuiiiifiPKfS0_PiS1__param_7,
	.param .u64 .ptr .align 1 _Z20query_ball_point_gpuiiiifiPKfS0_PiS1__param_8,
	.param .u64 .ptr .align 1 _Z20query_ball_point_gpuiiiifiPKfS0_PiS1__param_9
)
{
	.reg .pred 	%p<48>;
	.reg .b32 	%r<140>;
	.reg .b32 	%f<85>;
	.reg .b64 	%rd<146>;

	ld.param.u32 	%r63, [_Z20query_ball_point_gpuiiiifiPKfS0_PiS1__param_1];
	ld.param.u32 	%r64, [_Z20query_ball_point_gpuiiiifiPKfS0_PiS1__param_2];
	ld.param.u32 	%r65, [_Z20query_ball_point_gpuiiiifiPKfS0_PiS1__param_3];
	ld.param.f32 	%f13, [_Z20query_ball_point_gpuiiiifiPKfS0_PiS1__param_4];
	ld.param.u32 	%r66, [_Z20query_ball_point_gpuiiiifiPKfS0_PiS1__param_5];
	ld.param.u64 	%rd19, [_Z20query_ball_point_gpuiiiifiPKfS0_PiS1__param_6];
	ld.param.u64 	%rd20, [_Z20query_ball_point_gpuiiiifiPKfS0_PiS1__param_7];
	ld.param.u64 	%rd21, [_Z20query_ball_point_gpuiiiifiPKfS0_PiS1__param_8];
	ld.param.u64 	%rd22, [_Z20query_ball_point_gpuiiiifiPKfS0_PiS1__param_9];
	cvta.to.global.u64 	%rd1, %rd22;
	cvta.to.global.u64 	%rd2, %rd19;
	cvta.to.global.u64 	%rd3, %rd20;
	cvta.to.global.u64 	%rd23, %rd21;
	mov.u32 	%r67, %ctaid.x;
	mul.lo.s32 	%r68, %r63, %r67;
	mul.lo.s32 	%r69, %r68, %r64;
	cvt.s64.s32 	%rd4, %r69;
	mul.lo.s32 	%r70, %r64, %r67;
	mul.lo.s32 	%r71, %r70, %r65;
	cvt.s64.s32 	%rd5, %r71;
	mul.lo.s32 	%r72, %r65, %r67;
	mul.lo.s32 	%r73, %r72, %r66;
	mul.wide.s32 	%rd24, %r73, 4;
	add.s64 	%rd6, %rd23, %rd24;
	cvt.s64.s32 	%rd7, %r72;
	mov.u32 	%r118, %tid.x;
	mov.u32 	%r2, %ntid.x;
	setp.ge.s32 	%p1, %r118, %r65;
	@%p1 bra 	$L__BB1_55;
	setp.gt.s32 	%p2, %r63, 0;
	setp.ne.s32 	%p3, %r66, 0;
	and.pred  	%p4, %p2, %p3;
	@%p4 bra 	$L__BB1_7;
	add.s32 	%r103, %r118, %r2;
	max.u32 	%r104, %r65, %r103;
	setp.lt.u32 	%p43, %r103, %r65;
	selp.u32 	%r105, 1, 0, %p43;
	add.s32 	%r106, %r103, %r105;
	sub.s32 	%r107, %r104, %r106;
	div.u32 	%r108, %r107, %r2;
	add.s32 	%r3, %r108, %r105;
	and.b32  	%r109, %r3, 3;
	setp.eq.s32 	%p44, %r109, 3;
	@%p44 bra 	$L__BB1_5;
	add.s32 	%r110, %r3, 1;
	and.b32  	%r111, %r110, 3;
	cvt.u64.u32 	%rd124, %r118;
	add.s64 	%rd125, %rd7, %rd124;
	shl.b64 	%rd126, %rd125, 2;
	add.s64 	%rd143, %rd1, %rd126;
	mul.wide.u32 	%rd9, %r2, 4;
	neg.s32 	%r117, %r111;
	mad.lo.s32 	%r118, %r2, %r111, %r118;
$L__BB1_4:
	.pragma "nounroll";
	mov.b32 	%r112, 0;
	st.global.u32 	[%rd143], %r112;
	add.s64 	%rd143, %rd143, %rd9;
	add.s32 	%r117, %r117, 1;
	setp.ne.s32 	%p45, %r117, 0;
	@%p45 bra 	$L__BB1_4;
$L__BB1_5:
	setp.lt.u32 	%p46, %r3, 3;
	@%p46 bra 	$L__BB1_55;
$L__BB1_6:
	cvt.u64.u32 	%rd127, %r118;
	add.s64 	%rd128, %rd127, %rd7;
	shl.b64 	%rd129, %rd128, 2;
	add.s64 	%rd130, %rd1, %rd129;
	mov.b32 	%r113, 0;
	st.global.u32 	[%rd130], %r113;
	add.s32 	%r114, %r118, %r2;
	cvt.u64.u32 	%rd131, %r114;
	add.s64 	%rd132, %rd131, %rd7;
	shl.b64 	%rd133, %rd132, 2;
	add.s64 	%rd134, %rd1, %rd133;
	st.global.u32 	[%rd134], %r113;
	add.s32 	%r115, %r114, %r2;
	cvt.u64.u32 	%rd135, %r115;
	add.s64 	%rd136, %rd135, %rd7;
	shl.b64 	%rd137, %rd136, 2;
	add.s64 	%rd138, %rd1, %rd137;
	st.global.u32 	[%rd138], %r113;
	add.s32 	%r116, %r115, %r2;
	cvt.u64.u32 	%rd139, %r116;
	add.s64 	%rd140, %rd139, %rd7;
	shl.b64 	%rd141, %rd140, 2;
	add.s64 	%rd142, %rd1, %rd141;
	st.global.u32 	[%rd142], %r113;
	add.s32 	%r118, %r116, %r2;
	setp.lt.s32 	%p47, %r118, %r65;
	@%p47 bra 	$L__BB1_6;
	bra.uni 	$L__BB1_55;
$L__BB1_7:
	setp.lt.s32 	%p5, %r64, 1;
	@%p5 bra 	$L__BB1_37;
	and.b32  	%r11, %r64, 7;
	and.b32  	%r12, %r64, 3;
	and.b32  	%r13, %r66, 7;
	and.b32  	%r14, %r66, 3;
	and.b32  	%r15, %r64, 2147483640;
	and.b32  	%r16, %r64, 1;
	and.b32  	%r17, %r66, 2147483640;
	and.b32  	%r18, %r66, 1;
	neg.s32 	%r19, %r15;
$L__BB1_9:
	mul.lo.s32 	%r83, %r118, %r64;
	mul.lo.s32 	%r21, %r118, %r66;
	cvt.u64.u32 	%rd12, %r83;
	add.s64 	%rd49, %rd5, %rd12;
	shl.b64 	%rd50, %rd49, 2;
	add.s64 	%rd51, %rd3, %rd50;
	add.s64 	%rd13, %rd51, 16;
	mov.b32 	%r121, 0;
	cvt.u64.u32 	%rd112, %r21;
	mov.u32 	%r125, %r121;
$L__BB1_10:
	setp.lt.u32 	%p21, %r64, 8;
	mul.lo.s32 	%r24, %r121, %r64;
	mov.f32 	%f84, 0f00000000;
	mov.b32 	%r130, 0;
	@%p21 bra 	$L__BB1_13;
	cvt.u64.u32 	%rd52, %r24;
	add.s64 	%rd53, %rd4, %rd52;
	shl.b64 	%rd54, %rd53, 2;
	add.s64 	%rd55, %rd2, %rd54;
	add.s64 	%rd144, %rd55, 16;
	mov.f32 	%f84, 0f00000000;
	mov.u64 	%rd145, %rd13;
	mov.u32 	%r123, %r19;
$L__BB1_12:
	.pragma "nounroll";
	ld.global.f32 	%f17, [%rd145+-16];
	ld.global.f32 	%f18, [%rd144+-16];
	sub.f32 	%f19, %f17, %f18;
	fma.rn.f32 	%f20, %f19, %f19, %f84;
	ld.global.f32 	%f21, [%rd145+-12];
	ld.global.f32 	%f22, [%rd144+-12];
	sub.f32 	%f23, %f21, %f22;
	fma.rn.f32 	%f24, %f23, %f23, %f20;
	ld.global.f32 	%f25, [%rd145+-8];
	ld.global.f32 	%f26, [%rd144+-8];
	sub.f32 	%f27, %f25, %f26;
	fma.rn.f32 	%f28, %f27, %f27, %f24;
	ld.global.f32 	%f29, [%rd145+-4];
	ld.global.f32 	%f30, [%rd144+-4];
	sub.f32 	%f31, %f29, %f30;
	fma.rn.f32 	%f32, %f31, %f31, %f28;
	ld.global.f32 	%f33, [%rd145];
	ld.global.f32 	%f34, [%rd144];
	sub.f32 	%f35, %f33, %f34;
	fma.rn.f32 	%f36, %f35, %f35, %f32;
	ld.global.f32 	%f37, [%rd145+4];
	ld.global.f32 	%f38, [%rd144+4];
	sub.f32 	%f39, %f37, %f38;
	fma.rn.f32 	%f40, %f39, %f39, %f36;
	ld.global.f32 	%f41, [%rd145+8];
	ld.global.f32 	%f42, [%rd144+8];
	sub.f32 	%f43, %f41, %f42;
	fma.rn.f32 	%f44, %f43, %f43, %f40;
	ld.global.f32 	%f45, [%rd145+12];
	ld.global.f32 	%f46, [%rd144+12];
	sub.f32 	%f47, %f45, %f46;
	fma.rn.f32 	%f84, %f47, %f47, %f44;
	add.s32 	%r123, %r123, 8;
	add.s64 	%rd145, %rd145, 32;
	add.s64 	%rd144, %rd144, 32;
	setp.eq.s32 	%p22, %r123, 0;
	mov.u32 	%r130, %r15;
	@%p22 bra 	$L__BB1_13;
	bra.uni 	$L__BB1_12;
$L__BB1_13:
	setp.eq.s32 	%p23, %r11, 0;
	@%p23 bra 	$L__BB1_32;
	add.s32 	%r85, %r11, -1;
	setp.lt.u32 	%p24, %r85, 3;
	@%p24 bra 	$L__BB1_16;
	cvt.u32.u64 	%r86, %rd12;
	add.s32 	%r87, %r130, %r86;
	cvt.u64.u32 	%rd56, %r87;
	add.s64 	%rd57, %rd56, %rd5;
	shl.b64 	%rd58, %rd57, 2;
	add.s64 	%rd59, %rd3, %rd58;
	ld.global.f32 	%f49, [%rd59];
	add.s32 	%r88, %r130, %r24;
	cvt.u64.u32 	%rd60, %r88;
	add.s64 	%rd61, %rd60, %rd4;
	shl.b64 	%rd62, %rd61, 2;
	add.s64 	%rd63, %rd2, %rd62;
	ld.global.f32 	%f50, [%rd63];
	sub.f32 	%f51, %f49, %f50;
	fma.rn.f32 	%f52, %f51, %f51, %f84;
	cvt.u64.u32 	%rd64, %r130;
	add.s64 	%rd65, %rd64, %rd12;
	add.s64 	%rd66, %rd65, %rd5;
	shl.b64 	%rd67, %rd66, 2;
	add.s64 	%rd68, %rd3, %rd67;
	ld.global.f32 	%f53, [%rd68+4];
	cvt.u64.u32 	%rd69, %r24;
	add.s64 	%rd70, %rd64, %rd69;
	add.s64 	%rd71, %rd70, %rd4;
	shl.b64 	%rd72, %rd71, 2;
	add.s64 	%rd73, %rd2, %rd72;
	ld.global.f32 	%f54, [%rd73+4];
	sub.f32 	%f55, %f53, %f54;
	fma.rn.f32 	%f56, %f55, %f55, %f52;
	ld.global.f32 	%f57, [%rd68+8];
	ld.global.f32 	%f58, [%rd73+8];
	sub.f32 	%f59, %f57, %f58;
	fma.rn.f32 	%f60, %f59, %f59, %f56;
	ld.global.f32 	%f61, [%rd68+12];
	ld.global.f32 	%f62, [%rd73+12];
	sub.f32 	%f63, %f61, %f62;
	fma.rn.f32 	%f84, %f63, %f63, %f60;
	add.s32 	%r130, %r130, 4;
$L__BB1_16:
	setp.eq.s32 	%p25, %r12, 0;
	@%p25 bra 	$L__BB1_32;
	setp.eq.s32 	%p26, %r12, 1;
	@%p26 bra 	$L__BB1_19;
	cvt.u32.u64 	%r89, %rd12;
	add.s32 	%r90, %r130, %r89;
	cvt.u64.u32 	%rd74, %r90;
	add.s64 	%rd75, %rd74, %rd5;
	shl.b64 	%rd76, %rd75, 2;
	add.s64 	%rd77, %rd3, %rd76;
	ld.global.f32 	%f65, [%rd77];
	add.s32 	%r91, %r130, %r24;
	cvt.u64.u32 	%rd78, %r91;
	add.s64 	%rd79, %rd78, %rd4;
	shl.b64 	%rd80, %rd79, 2;
	add.s64 	%rd81, %rd2, %rd80;
	ld.global.f32 	%f66, [%rd81];
	sub.f32 	%f67, %f65, %f66;
	fma.rn.f32 	%f68, %f67, %f67, %f84;
	cvt.u64.u32 	%rd82, %r130;
	add.s64 	%rd83, %rd82, %rd12;
	add.s64 	%rd84, %rd83, %rd5;
	shl.b64 	%rd85, %rd84, 2;
	add.s64 	%rd86, %rd3, %rd85;
	ld.global.f32 	%f69, [%rd86+4];
	cvt.u64.u32 	%rd87, %r24;
	add.s64 	%rd88, %rd82, %rd87;
	add.s64 	%rd89, %rd88, %rd4;
	shl.b64 	%rd90, %rd89, 2;
	add.s64 	%rd91, %rd2, %rd90;
	ld.global.f32 	%f70, [%rd91+4];
	sub.f32 	%f71, %f69, %f70;
	fma.rn.f32 	%f84, %f71, %f71, %f68;
	add.s32 	%r130, %r130, 2;
$L__BB1_19:
	setp.eq.s32 	%p27, %r16, 0;
	@%p27 bra 	$L__BB1_32;
	cvt.u32.u64 	%r92, %rd12;
	add.s32 	%r93, %r130, %r92;
	cvt.u64.u32 	%rd92, %r93;
	add.s64 	%rd93, %rd92, %rd5;
	shl.b64 	%rd94, %rd93, 2;
	add.s64 	%rd95, %rd3, %rd94;
	ld.global.f32 	%f72, [%rd95];
	add.s32 	%r94, %r130, %r24;
	cvt.u64.u32 	%rd96, %r94;
	add.s64 	%rd97, %rd96, %rd4;
	shl.b64 	%rd98, %rd97, 2;
	add.s64 	%rd99, %rd2, %rd98;
	ld.global.f32 	%f73, [%rd99];
	sub.f32 	%f74, %f72, %f73;
	fma.rn.f32 	%f84, %f74, %f74, %f84;
	bra.uni 	$L__BB1_32;
$L__BB1_21:
	setp.lt.u32 	%p32, %r66, 8;
	mov.b32 	%r127, 0;
	@%p32 bra 	$L__BB1_24;
	mov.b32 	%r124, 0;
$L__BB1_23:
	.pragma "nounroll";
	add.s32 	%r97, %r124, %r21;
	mul.wide.u32 	%rd100, %r97, 4;
	add.s64 	%rd101, %rd6, %rd100;
	st.global.u32 	[%rd101], %r121;
	st.global.u32 	[%rd101+4], %r121;
	st.global.u32 	[%rd101+8], %r121;
	st.global.u32 	[%rd101+12], %r121;
	st.global.u32 	[%rd101+16], %r121;
	st.global.u32 	[%rd101+20], %r121;
	st.global.u32 	[%rd101+24], %r121;
	st.global.u32 	[%rd101+28], %r121;
	add.s32 	%r124, %r124, 8;
	setp.eq.s32 	%p33, %r124, %r17;
	mov.u32 	%r127, %r17;
	@%p33 bra 	$L__BB1_24;
	bra.uni 	$L__BB1_23;
$L__BB1_24:
	setp.eq.s32 	%p34, %r13, 0;
	@%p34 bra 	$L__BB1_34;
	add.s32 	%r98, %r13, -1;
	setp.lt.u32 	%p35, %r98, 3;
	@%p35 bra 	$L__BB1_27;
	add.s32 	%r99, %r127, %r21;
	mul.wide.u32 	%rd102, %r99, 4;
	add.s64 	%rd103, %rd6, %rd102;
	st.global.u32 	[%rd103], %r121;
	cvt.u64.u32 	%rd104, %r127;
	add.s64 	%rd106, %rd104, %rd112;
	shl.b64 	%rd107, %rd106, 2;
	add.s64 	%rd108, %rd6, %rd107;
	st.global.u32 	[%rd108+4], %r121;
	st.global.u32 	[%rd108+8], %r121;
	st.global.u32 	[%rd108+12], %r121;
	add.s32 	%r127, %r127, 4;
$L__BB1_27:
	setp.eq.s32 	%p36, %r14, 0;
	@%p36 bra 	$L__BB1_34;
	setp.eq.s32 	%p37, %r14, 1;
	@%p37 bra 	$L__BB1_30;
	add.s32 	%r100, %r127, %r21;
	mul.wide.u32 	%rd109, %r100, 4;
	add.s64 	%rd110, %rd6, %rd109;
	st.global.u32 	[%rd110], %r121;
	cvt.u64.u32 	%rd111, %r127;
	add.s64 	%rd113, %rd111, %rd112;
	shl.b64 	%rd114, %rd113, 2;
	add.s64 	%rd115, %rd6, %rd114;
	st.global.u32 	[%rd115+4], %r121;
	add.s32 	%r127, %r127, 2;
$L__BB1_30:
	setp.eq.s32 	%p38, %r18, 0;
	@%p38 bra 	$L__BB1_34;
	add.s32 	%r101, %r127, %r21;
	mul.wide.u32 	%rd116, %r101, 4;
	add.s64 	%rd117, %rd6, %rd116;
	st.global.u32 	[%rd117], %r121;
	bra.uni 	$L__BB1_34;
$L__BB1_32:
	sqrt.rn.f32 	%f75, %f84;
	max.f32 	%f76, %f75, 0f1E3CE508;
	setp.lt.f32 	%p28, %f76, %f13;
	@%p28 bra 	$L__BB1_33;
	bra.uni 	$L__BB1_35;
$L__BB1_33:
	setp.gt.s32 	%p29, %r66, 0;
	setp.eq.s32 	%p30, %r125, 0;
	and.pred  	%p31, %p30, %p29;
	@%p31 bra 	$L__BB1_21;
$L__BB1_34:
	add.s32 	%r102, %r125, %r21;
	mul.wide.s32 	%rd118, %r102, 4;
	add.s64 	%rd119, %rd6, %rd118;
	st.global.u32 	[%rd119], %r121;
	add.s32 	%r125, %r125, 1;
$L__BB1_35:
	add.s32 	%r121, %r121, 1;
	setp.ge.s32 	%p39, %r121, %r63;
	setp.eq.s32 	%p40, %r125, %r66;
	or.pred  	%p41, %p39, %p40;
	@%p41 bra 	$L__BB1_36;
	bra.uni 	$L__BB1_10;
$L__BB1_36:
	cvt.u64.u32 	%rd120, %r118;
	add.s64 	%rd121, %rd120, %rd7;
	shl.b64 	%rd122, %rd121, 2;
	add.s64 	%rd123, %rd1, %rd122;
	st.global.u32 	[%rd123], %r125;
	add.s32 	%r118, %r118, %r2;
	setp.lt.s32 	%p42, %r118, %r65;
	@%p42 bra 	$L__BB1_9;
	bra.uni 	$L__BB1_55;
$L__BB1_37:
	and.b32  	%r43, %r66, 7;
	add.s32 	%r44, %r43, -1;
	and.b32  	%r45, %r66, 3;
	and.b32  	%r46, %r66, 2147483640;
	and.b32  	%r47, %r66, 1;
$L__BB1_38:
	mul.lo.s32 	%r49, %r118, %r66;
	mov.b32 	%r133, 0;
	cvt.u64.u32 	%rd37, %r49;
	mov.u32 	%r139, %r133;
$L__BB1_39:
	setp.leu.f32 	%p6, %f13, 0f1E3CE508;
	@%p6 bra 	$L__BB1_53;
	setp.lt.s32 	%p7, %r66, 1;
	setp.ne.s32 	%p8, %r139, 0;
	or.pred  	%p9, %p8, %p7;
	@%p9 bra 	$L__BB1_52;
	setp.lt.u32 	%p10, %r66, 8;
	mov.b32 	%r137, 0;
	@%p10 bra 	$L__BB1_44;
	mov.b32 	%r135, 0;
$L__BB1_43:
	.pragma "nounroll";
	add.s32 	%r77, %r135, %r49;
	mul.wide.u32 	%rd25, %r77, 4;
	add.s64 	%rd26, %rd6, %rd25;
	st.global.u32 	[%rd26], %r133;
	st.global.u32 	[%rd26+4], %r133;
	st.global.u32 	[%rd26+8], %r133;
	st.global.u32 	[%rd26+12], %r133;
	st.global.u32 	[%rd26+16], %r133;
	st.global.u32 	[%rd26+20], %r133;
	st.global.u32 	[%rd26+24], %r133;
	st.global.u32 	[%rd26+28], %r133;
	add.s32 	%r135, %r135, 8;
	setp.ne.s32 	%p11, %r135, %r46;
	mov.u32 	%r137, %r46;
	@%p11 bra 	$L__BB1_43;
$L__BB1_44:
	setp.eq.s32 	%p12, %r43, 0;
	@%p12 bra 	$L__BB1_52;
	setp.lt.u32 	%p13, %r44, 3;
	@%p13 bra 	$L__BB1_47;
	add.s32 	%r78, %r137, %r49;
	mul.wide.u32 	%rd27, %r78, 4;
	add.s64 	%rd28, %rd6, %rd27;
	st.global.u32 	[%rd28], %r133;
	cvt.u64.u32 	%rd29, %r137;
	add.s64 	%rd31, %rd29, %rd37;
	shl.b64 	%rd32, %rd31, 2;
	add.s64 	%rd33, %rd6, %rd32;
	st.global.u32 	[%rd33+4], %r133;
	st.global.u32 	[%rd33+8], %r133;
	st.global.u32 	[%rd33+12], %r133;
	add.s32 	%r137, %r137, 4;
$L__BB1_47:
	setp.eq.s32 	%p14, %r45, 0;
	@%p14 bra 	$L__BB1_52;
	setp.eq.s32 	%p15, %r45, 1;
	@%p15 bra 	$L__BB1_50;
	add.s32 	%r79, %r137, %r49;
	mul.wide.u32 	%rd34, %r79, 4;
	add.s64 	%rd35, %rd6, %rd34;
	st.global.u32 	[%rd35], %r133;
	cvt.u64.u32 	%rd36, %r137;
	add.s64 	%rd38, %rd36, %rd37;
	shl.b64 	%rd39, %rd38, 2;
	add.s64 	%rd40, %rd6, %rd39;
	st.global.u32 	[%rd40+4], %r133;
	add.s32 	%r137, %r137, 2;
$L__BB1_50:
	setp.eq.s32 	%p16, %r47, 0;
	@%p16 bra 	$L__BB1_52;
	add.s32 	%r80, %r137, %r49;
	mul.wide.u32 	%rd41, %r80, 4;
	add.s64 	%rd42, %rd6, %rd41;
	st.global.u32 	[%rd42], %r133;
$L__BB1_52:
	add.s32 	%r81, %r139, %r49;
	mul.wide.s32 	%rd43, %r81, 4;
	add.s64 	%rd44, %rd6, %rd43;
	st.global.u32 	[%rd44], %r133;
	add.s32 	%r139, %r139, 1;
$L__BB1_53:
	add.s32 	%r133, %r133, 1;
	setp.lt.s32 	%p17, %r133, %r63;
	setp.ne.s32 	%p18, %r139, %r66;
	and.pred  	%p19, %p17, %p18;
	@%p19 bra 	$L__BB1_39;
	cvt.u64.u32 	%rd45, %r118;
	add.s64 	%rd46, %rd45, %rd7;
	shl.b64 	%rd47, %rd46, 2;
	add.s64 	%rd48, %rd1, %rd47;
	st.global.u32 	[%rd48], %r139;
	add.s32 	%r118, %r118, %r2;
	setp.lt.s32 	%p20, %r118, %r65;
	@%p20 bra 	$L__BB1_38;
$L__BB1_55:
	ret;

}
	// .globl	_Z15group_point_gpuiiiiiPKfPKiPf
.visible .entry _Z15group_point_gpuiiiiiPKfPKiPf(
	.param .u32 _Z15group_point_gpuiiiiiPKfPKiPf_param_0,
	.param .u32 _Z15group_point_gpuiiiiiPKfPKiPf_param_1,
	.param .u32 _Z15group_point_gpuiiiiiPKfPKiPf_param_2,
	.param .u32 _Z15group_point_gpuiiiiiPKfPKiPf_param_3,
	.param .u32 _Z15group_point_gpuiiiiiPKfPKiPf_param_4,
	.param .u64 .ptr .align 1 _Z15group_point_gpuiiiiiPKfPKiPf_param_5,
	.param .u64 .ptr .align 1 _Z15group_point_gpuiiiiiPKfPKiPf_param_6,
	.param .u64 .ptr .align 1 _Z15group_point_gpuiiiiiPKfPKiPf_param_7
)
{
	.reg .pred 	%p<14>;
	.reg .b32 	%r<90>;
	.reg .b32 	%f<16>;
	.reg .b64 	%rd<94>;

	ld.param.u32 	%r48, [_Z15group_point_gpuiiiiiPKfPKiPf_param_1];
	ld.param.u32 	%r45, [_Z15group_point_gpuiiiiiPKfPKiPf_param_2];
	ld.param.u32 	%r46, [_Z15group_point_gpuiiiiiPKfPKiPf_param_3];
	ld.param.u32 	%r47, [_Z15group_point_gpuiiiiiPKfPKiPf_param_4];
	ld.param.u64 	%rd8, [_Z15group_point_gpuiiiiiPKfPKiPf_param_7];
	cvta.to.global.u64 	%rd1, %rd8;
	mov.u32 	%r49, %ctaid.x;
	mul.lo.s32 	%r50, %r48, %r49;
	mul.lo.s32 	%r51, %r50, %r45;
	cvt.s64.s32 	%rd2, %r51;
	mul.lo.s32 	%r52, %r47, %r46;
	mul.lo.s32 	%r1, %r52, %r49;
	mul.lo.s32 	%r53, %r1, %r45;
	cvt.s64.s32 	%rd3, %r53;
	mov.u32 	%r75, %tid.x;
	setp.ge.s32 	%p1, %r75, %r46;
	min.s32 	%r54, %r47, %r45;
	setp.lt.s32 	%p2, %r54, 1;
	or.pred  	%p3, %p2, %p1;
	@%p3 bra 	$L__BB2_16;
	and.b32  	%r3, %r45, 7;
	and.b32  	%r4, %r45, 2147483640;
	cvt.s64.s32 	%rd4, %r1;
$L__BB2_2:
	mov.b32 	%r76, 0;
$L__BB2_3:
	ld.param.u64 	%rd93, [_Z15group_point_gpuiiiiiPKfPKiPf_param_6];
	setp.lt.u32 	%p4, %r45, 8;
	mad.lo.s32 	%r57, %r75, %r47, %r76;
	cvt.u64.u32 	%rd9, %r57;
	add.s64 	%rd10, %rd9, %rd4;
	cvta.to.global.u64 	%rd11, %rd93;
	shl.b64 	%rd12, %rd10, 2;
	add.s64 	%rd13, %rd11, %rd12;
	ld.global.u32 	%r58, [%rd13];
	mul.lo.s32 	%r7, %r58, %r45;
	mul.lo.s32 	%r78, %r57, %r45;
	mov.b32 	%r88, 0;
	@%p4 bra 	$L__BB2_6;
	and.b32  	%r59, %r45, 2147483640;
	neg.s32 	%r86, %r59;
	add.s32 	%r85, %r78, 1;
	add.s32 	%r84, %r78, 2;
	add.s32 	%r83, %r78, 3;
	add.s32 	%r82, %r78, 4;
	add.s32 	%r81, %r78, 5;
	add.s32 	%r80, %r78, 6;
	add.s32 	%r79, %r78, 7;
	mov.u32 	%r77, %r7;
$L__BB2_5:
	.pragma "nounroll";
	ld.param.u64 	%rd91, [_Z15group_point_gpuiiiiiPKfPKiPf_param_5];
	cvt.s64.s32 	%rd14, %r85;
	add.s64 	%rd15, %rd3, %rd14;
	shl.b64 	%rd16, %rd15, 2;
	add.s64 	%rd17, %rd1, %rd16;
	cvt.s64.s32 	%rd18, %r84;
	add.s64 	%rd19, %rd3, %rd18;
	shl.b64 	%rd20, %rd19, 2;
	add.s64 	%rd21, %rd1, %rd20;
	cvt.s64.s32 	%rd22, %r83;
	add.s64 	%rd23, %rd3, %rd22;
	shl.b64 	%rd24, %rd23, 2;
	add.s64 	%rd25, %rd1, %rd24;
	cvt.s64.s32 	%rd26, %r82;
	add.s64 	%rd27, %rd3, %rd26;
	shl.b64 	%rd28, %rd27, 2;
	add.s64 	%rd29, %rd1, %rd28;
	cvt.s64.s32 	%rd30, %r81;
	add.s64 	%rd31, %rd3, %rd30;
	shl.b64 	%rd32, %rd31, 2;
	add.s64 	%rd33, %rd1, %rd32;
	cvt.s64.s32 	%rd34, %r80;
	add.s64 	%rd35, %rd3, %rd34;
	shl.b64 	%rd36, %rd35, 2;
	add.s64 	%rd37, %rd1, %rd36;
	cvt.s64.s32 	%rd38, %r79;
	add.s64 	%rd39, %rd3, %rd38;
	shl.b64 	%rd40, %rd39, 2;
	add.s64 	%rd41, %rd1, %rd40;
	cvt.s64.s32 	%rd42, %r78;
	add.s64 	%rd43, %rd3, %rd42;
	shl.b64 	%rd44, %rd43, 2;
	add.s64 	%rd45, %rd1, %rd44;
	cvt.s64.s32 	%rd46, %r77;
	add.s64 	%rd47, %rd2, %rd46;
	shl.b64 	%rd48, %rd47, 2;
	cvta.to.global.u64 	%rd49, %rd91;
	add.s64 	%rd50, %rd49, %rd48;
	ld.global.f32 	%f1, [%rd50];
	st.global.f32 	[%rd45], %f1;
	ld.global.f32 	%f2, [%rd50+4];
	st.global.f32 	[%rd17], %f2;
	ld.global.f32 	%f3, [%rd50+8];
	st.global.f32 	[%rd21], %f3;
	ld.global.f32 	%f4, [%rd50+12];
	st.global.f32 	[%rd25], %f4;
	ld.global.f32 	%f5, [%rd50+16];
	st.global.f32 	[%rd29], %f5;
	ld.global.f32 	%f6, [%rd50+20];
	st.global.f32 	[%rd33], %f6;
	ld.global.f32 	%f7, [%rd50+24];
	st.global.f32 	[%rd37], %f7;
	ld.global.f32 	%f8, [%rd50+28];
	st.global.f32 	[%rd41], %f8;
	add.s32 	%r86, %r86, 8;
	add.s32 	%r85, %r85, 8;
	add.s32 	%r84, %r84, 8;
	add.s32 	%r83, %r83, 8;
	add.s32 	%r82, %r82, 8;
	add.s32 	%r81, %r81, 8;
	add.s32 	%r80, %r80, 8;
	add.s32 	%r79, %r79, 8;
	add.s32 	%r78, %r78, 8;
	add.s32 	%r77, %r77, 8;
	setp.ne.s32 	%p5, %r86, 0;
	mov.u32 	%r88, %r4;
	@%p5 bra 	$L__BB2_5;
$L__BB2_6:
	setp.eq.s32 	%p6, %r3, 0;
	@%p6 bra 	$L__BB2_14;
	ld.param.u64 	%rd92, [_Z15group_point_gpuiiiiiPKfPKiPf_param_5];
	mad.lo.s32 	%r60, %r75, %r47, %r76;
	mul.lo.s32 	%r38, %r60, %r45;
	cvta.to.global.u64 	%rd5, %rd92;
	add.s32 	%r61, %r3, -1;
	setp.lt.u32 	%p7, %r61, 3;
	@%p7 bra 	$L__BB2_9;
	add.s32 	%r62, %r88, %r7;
	cvt.s64.s32 	%rd51, %r62;
	add.s64 	%rd52, %rd51, %rd2;
	shl.b64 	%rd53, %rd52, 2;
	add.s64 	%rd54, %rd5, %rd53;
	ld.global.f32 	%f9, [%rd54];
	add.s32 	%r63, %r88, %r38;
	cvt.s64.s32 	%rd55, %r63;
	add.s64 	%rd56, %rd55, %rd3;
	shl.b64 	%rd57, %rd56, 2;
	add.s64 	%rd58, %rd1, %rd57;
	st.global.f32 	[%rd58], %f9;
	ld.global.f32 	%f10, [%rd54+4];
	add.s32 	%r64, %r63, 1;
	cvt.s64.s32 	%rd59, %r64;
	add.s64 	%rd60, %rd59, %rd3;
	shl.b64 	%rd61, %rd60, 2;
	add.s64 	%rd62, %rd1, %rd61;
	st.global.f32 	[%rd62], %f10;
	ld.global.f32 	%f11, [%rd54+8];
	add.s32 	%r65, %r63, 2;
	cvt.s64.s32 	%rd63, %r65;
	add.s64 	%rd64, %rd63, %rd3;
	shl.b64 	%rd65, %rd64, 2;
	add.s64 	%rd66, %rd1, %rd65;
	st.global.f32 	[%rd66], %f11;
	ld.global.f32 	%f12, [%rd54+12];
	add.s32 	%r66, %r63, 3;
	cvt.s64.s32 	%rd67, %r66;
	add.s64 	%rd68, %rd67, %rd3;
	shl.b64 	%rd69, %rd68, 2;
	add.s64 	%rd70, %rd1, %rd69;
	st.global.f32 	[%rd70], %f12;
	add.s32 	%r88, %r88, 4;
$L__BB2_9:
	and.b32  	%r67, %r45, 3;
	setp.eq.s32 	%p8, %r67, 0;
	@%p8 bra 	$L__BB2_14;
	setp.eq.s32 	%p9, %r67, 1;
	@%p9 bra 	$L__BB2_12;
	add.s32 	%r68, %r88, %r7;
	cvt.s64.s32 	%rd71, %r68;
	add.s64 	%rd72, %rd71, %rd2;
	shl.b64 	%rd73, %rd72, 2;
	add.s64 	%rd74, %rd5, %rd73;
	ld.global.f32 	%f13, [%rd74];
	add.s32 	%r69, %r88, %r38;
	cvt.s64.s32 	%rd75, %r69;
	add.s64 	%rd76, %rd75, %rd3;
	shl.b64 	%rd77, %rd76, 2;
	add.s64 	%rd78, %rd1, %rd77;
	st.global.f32 	[%rd78], %f13;
	ld.global.f32 	%f14, [%rd74+4];
	add.s32 	%r70, %r69, 1;
	cvt.s64.s32 	%rd79, %r70;
	add.s64 	%rd80, %rd79, %rd3;
	shl.b64 	%rd81, %rd80, 2;
	add.s64 	%rd82, %rd1, %rd81;
	st.global.f32 	[%rd82], %f14;
	add.s32 	%r88, %r88, 2;
$L__BB2_12:
	and.b32  	%r71, %r45, 1;
	setp.eq.b32 	%p10, %r71, 1;
	not.pred 	%p11, %p10;
	@%p11 bra 	$L__BB2_14;
	add.s32 	%r72, %r88, %r7;
	cvt.s64.s32 	%rd83, %r72;
	add.s64 	%rd84, %rd83, %rd2;
	shl.b64 	%rd85, %rd84, 2;
	add.s64 	%rd86, %rd5, %rd85;
	ld.global.f32 	%f15, [%rd86];
	add.s32 	%r73, %r88, %r38;
	cvt.s64.s32 	%rd87, %r73;
	add.s64 	%rd88, %rd87, %rd3;
	shl.b64 	%rd89, %rd88, 2;
	add.s64 	%rd90, %rd1, %rd89;
	st.global.f32 	[%rd90], %f15;
$L__BB2_14:
	add.s32 	%r76, %r76, 1;
	setp.ne.s32 	%p12, %r76, %r47;
	@%p12 bra 	$L__BB2_3;
	mov.u32 	%r74, %ntid.x;
	add.s32 	%r75, %r75, %r74;
	setp.lt.s32 	%p13, %r75, %r46;
	@%p13 bra 	$L__BB2_2;
$L__BB2_16:
	ret;

}
	// .globl	_Z20group_point_grad_gpuiiiiiPKfPKiPf
.visible .entry _Z20group_point_grad_gpuiiiiiPKfPKiPf(
	.param .u32 _Z20group_point_grad_gpuiiiiiPKfPKiPf_param_0,
	.param .u32 _Z20group_point_grad_gpuiiiiiPKfPKiPf_param_1,
	.param .u32 _Z20group_point_grad_gpuiiiiiPKfPKiPf_param_2,
	.param .u32 _Z20group_point_grad_gpuiiiiiPKfPKiPf_param_3,
	.param .u32 _Z20group_point_grad_gpuiiiiiPKfPKiPf_param_4,
	.param .u64 .ptr .align 1 _Z20group_point_grad_gpuiiiiiPKfPKiPf_param_5,
	.param .u64 .ptr .align 1 _Z20group_point_grad_gpuiiiiiPKfPKiPf_param_6,
	.param .u64 .ptr .align 1 _Z20group_point_grad_gpuiiiiiPKfPKiPf_param_7
)
{
	.reg .pred 	%p<14>;
	.reg .b32 	%r<90>;
	.reg .b32 	%f<31>;
	.reg .b64 	%rd<94>;

	ld.param.u32 	%r48, [_Z20group_point_grad_gpuiiiiiPKfPKiPf_param_1];
	ld.param.u32 	%r45, [_Z20group_point_grad_gpuiiiiiPKfPKiPf_param_2];
	ld.param.u32 	%r46, [_Z20group_point_grad_gpuiiiiiPKfPKiPf_param_3];
	ld.param.u32 	%r47, [_Z20group_point_grad_gpuiiiiiPKfPKiPf_param_4];
	ld.param.u64 	%rd8, [_Z20group_point_grad_gpuiiiiiPKfPKiPf_param_5];
	cvta.to.global.u64 	%rd1, %rd8;
	mov.u32 	%r49, %ctaid.x;
	mul.lo.s32 	%r50, %r47, %r46;
	mul.lo.s32 	%r1, %r50, %r49;
	mul.lo.s32 	%r51, %r45, %r49;
	mul.lo.s32 	%r52, %r1, %r45;
	cvt.s64.s32 	%rd2, %r52;
	mul.lo.s32 	%r53, %r51, %r48;
	cvt.s64.s32 	%rd3, %r53;
	mov.u32 	%r75, %tid.x;
	setp.ge.s32 	%p1, %r75, %r46;
	min.s32 	%r54, %r47, %r45;
	setp.lt.s32 	%p2, %r54, 1;
	or.pred  	%p3, %p2, %p1;
	@%p3 bra 	$L__BB3_16;
	and.b32  	%r3, %r45, 7;
	and.b32  	%r4, %r45, 2147483640;
	cvt.s64.s32 	%rd4, %r1;
$L__BB3_2:
	mov.b32 	%r76, 0;
$L__BB3_3:
	ld.param.u64 	%rd91, [_Z20group_point_grad_gpuiiiiiPKfPKiPf_param_6];
	setp.lt.u32 	%p4, %r45, 8;
	mad.lo.s32 	%r57, %r75, %r47, %r76;
	cvt.u64.u32 	%rd9, %r57;
	add.s64 	%rd10, %rd9, %rd4;
	cvta.to.global.u64 	%rd11, %rd91;
	shl.b64 	%rd12, %rd10, 2;
	add.s64 	%rd13, %rd11, %rd12;
	ld.global.u32 	%r58, [%rd13];
	mul.lo.s32 	%r7, %r58, %r45;
	mul.lo.s32 	%r78, %r57, %r45;
	mov.b32 	%r88, 0;
	@%p4 bra 	$L__BB3_6;
	and.b32  	%r59, %r45, 2147483640;
	neg.s32 	%r86, %r59;
	add.s32 	%r85, %r78, 1;
	add.s32 	%r84, %r78, 2;
	add.s32 	%r83, %r78, 3;
	add.s32 	%r82, %r78, 4;
	add.s32 	%r81, %r78, 5;
	add.s32 	%r80, %r78, 6;
	add.s32 	%r79, %r78, 7;
	mov.u32 	%r77, %r7;
$L__BB3_5:
	.pragma "nounroll";
	ld.param.u64 	%rd92, [_Z20group_point_grad_gpuiiiiiPKfPKiPf_param_7];
	cvt.s64.s32 	%rd14, %r85;
	add.s64 	%rd15, %rd2, %rd14;
	shl.b64 	%rd16, %rd15, 2;
	add.s64 	%rd17, %rd1, %rd16;
	cvt.s64.s32 	%rd18, %r84;
	add.s64 	%rd19, %rd2, %rd18;
	shl.b64 	%rd20, %rd19, 2;
	add.s64 	%rd21, %rd1, %rd20;
	cvt.s64.s32 	%rd22, %r83;
	add.s64 	%rd23, %rd2, %rd22;
	shl.b64 	%rd24, %rd23, 2;
	add.s64 	%rd25, %rd1, %rd24;
	cvt.s64.s32 	%rd26, %r82;
	add.s64 	%rd27, %rd2, %rd26;
	shl.b64 	%rd28, %rd27, 2;
	add.s64 	%rd29, %rd1, %rd28;
	cvt.s64.s32 	%rd30, %r81;
	add.s64 	%rd31, %rd2, %rd30;
	shl.b64 	%rd32, %rd31, 2;
	add.s64 	%rd33, %rd1, %rd32;
	cvt.s64.s32 	%rd34, %r80;
	add.s64 	%rd35, %rd2, %rd34;
	shl.b64 	%rd36, %rd35, 2;
	add.s64 	%rd37, %rd1, %rd36;
	cvt.s64.s32 	%rd38, %r79;
	add.s64 	%rd39, %rd2, %rd38;
	shl.b64 	%rd40, %rd39, 2;
	add.s64 	%rd41, %rd1, %rd40;
	cvt.s64.s32 	%rd42, %r78;
	add.s64 	%rd43, %rd2, %rd42;
	shl.b64 	%rd44, %rd43, 2;
	add.s64 	%rd45, %rd1, %rd44;
	cvt.s64.s32 	%rd46, %r77;
	add.s64 	%rd47, %rd3, %rd46;
	shl.b64 	%rd48, %rd47, 2;
	cvta.to.global.u64 	%rd49, %rd92;
	add.s64 	%rd50, %rd49, %rd48;
	ld.global.f32 	%f1, [%rd45];
	atom.global.add.f32 	%f2, [%rd50], %f1;
	ld.global.f32 	%f3, [%rd17];
	atom.global.add.f32 	%f4, [%rd50+4], %f3;
	ld.global.f32 	%f5, [%rd21];
	atom.global.add.f32 	%f6, [%rd50+8], %f5;
	ld.global.f32 	%f7, [%rd25];
	atom.global.add.f32 	%f8, [%rd50+12], %f7;
	ld.global.f32 	%f9, [%rd29];
	atom.global.add.f32 	%f10, [%rd50+16], %f9;
	ld.global.f32 	%f11, [%rd33];
	atom.global.add.f32 	%f12, [%rd50+20], %f11;
	ld.global.f32 	%f13, [%rd37];
	atom.global.add.f32 	%f14, [%rd50+24], %f13;
	ld.global.f32 	%f15, [%rd41];
	atom.global.add.f32 	%f16, [%rd50+28], %f15;
	add.s32 	%r86, %r86, 8;
	add.s32 	%r85, %r85, 8;
	add.s32 	%r84, %r84, 8;
	add.s32 	%r83, %r83, 8;
	add.s32 	%r82, %r82, 8;
	add.s32 	%r81, %r81, 8;
	add.s32 	%r80, %r80, 8;
	add.s32 	%r79, %r79, 8;
	add.s32 	%r78, %r78, 8;
	add.s32 	%r77, %r77, 8;
	setp.ne.s32 	%p5, %r86, 0;
	mov.u32 	%r88, %r4;
	@%p5 bra 	$L__BB3_5;
$L__BB3_6:
	setp.eq.s32 	%p6, %r3, 0;
	@%p6 bra 	$L__BB3_14;
	ld.param.u64 	%rd93, [_Z20group_point_grad_gpuiiiiiPKfPKiPf_param_7];
	mad.lo.s32 	%r60, %r75, %r47, %r76;
	mul.lo.s32 	%r38, %r60, %r45;
	cvta.to.global.u64 	%rd5, %rd93;
	add.s32 	%r61, %r3, -1;
	setp.lt.u32 	%p7, %r61, 3;
	@%p7 bra 	$L__BB3_9;
	add.s32 	%r62, %r88, %r7;
	cvt.s64.s32 	%rd51, %r62;
	add.s64 	%rd52, %rd51, %rd3;
	shl.b64 	%rd53, %rd52, 2;
	add.s64 	%rd54, %rd5, %rd53;
	add.s32 	%r63, %r88, %r38;
	cvt.s64.s32 	%rd55, %r63;
	add.s64 	%rd56, %rd55, %rd2;
	shl.b64 	%rd57, %rd56, 2;
	add.s64 	%rd58, %rd1, %rd57;
	ld.global.f32 	%f17, [%rd58];
	atom.global.add.f32 	%f18, [%rd54], %f17;
	add.s32 	%r64, %r63, 1;
	cvt.s64.s32 	%rd59, %r64;
	add.s64 	%rd60, %rd59, %rd2;
	shl.b64 	%rd61, %rd60, 2;
	add.s64 	%rd62, %rd1, %rd61;
	ld.global.f32 	%f19, [%rd62];
	atom.global.add.f32 	%f20, [%rd54+4], %f19;
	add.s32 	%r65, %r63, 2;
	cvt.s64.s32 	%rd63, %r65;
	add.s64 	%rd64, %rd63, %rd2;
	shl.b64 	%rd65, %rd64, 2;
	add.s64 	%rd66, %rd1, %rd65;
	ld.global.f32 	%f21, [%rd66];
	atom.global.add.f32 	%f22, [%rd54+8], %f21;
	add.s32 	%r66, %r63, 3;
	cvt.s64.s32 	%rd67, %r66;
	add.s64 	%rd68, %rd67, %rd2;
	shl.b64 	%rd69, %rd68, 2;
	add.s64 	%rd70, %rd1, %rd69;
	ld.global.f32 	%f23, [%rd70];
	atom.global.add.f32 	%f24, [%rd54+12], %f23;
	add.s32 	%r88, %r88, 4;
$L__BB3_9:
	and.b32  	%r67, %r45, 3;
	setp.eq.s32 	%p8, %r67, 0;
	@%p8 bra 	$L__BB3_14;
	setp.eq.s32 	%p9, %r67, 1;
	@%p9 bra 	$L__BB3_12;
	add.s32 	%r68, %r88, %r7;
	cvt.s64.s32 	%rd71, %r68;
	add.s64 	%rd72, %rd71, %rd3;
	shl.b64 	%rd73, %rd72, 2;
	add.s64 	%rd74, %rd5, %rd73;
	add.s32 	%r69, %r88, %r38;
	cvt.s64.s32 	%rd75, %r69;
	add.s64 	%rd76, %rd75, %rd2;
	shl.b64 	%rd77, %rd76, 2;
	add.s64 	%rd78, %rd1, %rd77;
	ld.global.f32 	%f25, [%rd78];
	atom.global.add.f32 	%f26, [%rd74], %f25;
	add.s32 	%r70, %r69, 1;
	cvt.s64.s32 	%rd79, %r70;
	add.s64 	%rd80, %rd79, %rd2;
	shl.b64 	%rd81, %rd80, 2;
	add.s64 	%rd82, %rd1, %rd81;
	ld.global.f32 	%f27, [%rd82];
	atom.global.add.f32 	%f28, [%rd74+4], %f27;
	add.s32 	%r88, %r88, 2;
$L__BB3_12:
	and.b32  	%r71, %r45, 1;
	setp.eq.b32 	%p10, %r71, 1;
	not.pred 	%p11, %p10;
	@%p11 bra 	$L__BB3_14;
	add.s32 	%r72, %r88, %r7;
	cvt.s64.s32 	%rd83, %r72;
	add.s64 	%rd84, %rd83, %rd3;
	shl.b64 	%rd85, %rd84, 2;
	add.s64 	%rd86, %rd5, %rd85;
	add.s32 	%r73, %r88, %r38;
	cvt.s64.s32 	%rd87, %r73;
	add.s64 	%rd88, %rd87, %rd2;
	shl.b64 	%rd89, %rd88, 2;
	add.s64 	%rd90, %rd1, %rd89;
	ld.global.f32 	%f29, [%rd90];
	atom.global.add.f32 	%f30, [%rd86], %f29;
$L__BB3_14:
	add.s32 	%r76, %r76, 1;
	setp.ne.s32 	%p12, %r76, %r47;
	@%p12 bra 	$L__BB3_3;
	mov.u32 	%r74, %ntid.x;
	add.s32 	%r75, %r75, %r74;
	setp.lt.s32 	%p13, %r75, %r46;
	@%p13 bra 	$L__BB3_2;
$L__BB3_16:
	ret;

}
	// .globl	_Z18selection_sort_gpuiiiiPKfPiPf
.visible .entry _Z18selection_sort_gpuiiiiPKfPiPf(
	.param .u32 _Z18selection_sort_gpuiiiiPKfPiPf_param_0,
	.param .u32 _Z18selection_sort_gpuiiiiPKfPiPf_param_1,
	.param .u32 _Z18selection_sort_gpuiiiiPKfPiPf_param_2,
	.param .u32 _Z18selection_sort_gpuiiiiPKfPiPf_param_3,
	.param .u64 .ptr .align 1 _Z18selection_sort_gpuiiiiPKfPiPf_param_4,
	.param .u64 .ptr .align 1 _Z18selection_sort_gpuiiiiPKfPiPf_param_5,
	.param .u64 .ptr .align 1 _Z18selection_sort_gpuiiiiPKfPiPf_param_6
)
{
	.reg .pred 	%p<61>;
	.reg .b16 	%rs<15>;
	.reg .b32 	%r<182>;
	.reg .b32 	%f<96>;
	.reg .b64 	%rd<146>;

	ld.param.u32 	%r53, [_Z18selection_sort_gpuiiiiPKfPiPf_param_1];
	ld.param.u32 	%r54, [_Z18selection_sort_gpuiiiiPKfPiPf_param_2];
	ld.param.u32 	%r55, [_Z18selection_sort_gpuiiiiPKfPiPf_param_3];
	ld.param.u64 	%rd10, [_Z18selection_sort_gpuiiiiPKfPiPf_param_4];
	ld.param.u64 	%rd11, [_Z18selection_sort_gpuiiiiPKfPiPf_param_5];
	ld.param.u64 	%rd12, [_Z18selection_sort_gpuiiiiPKfPiPf_param_6];
	cvta.to.global.u64 	%rd1, %rd10;
	cvta.to.global.u64 	%rd13, %rd11;
	cvta.to.global.u64 	%rd14, %rd12;
	mov.u32 	%r56, %ctaid.x;
	mul.lo.s32 	%r57, %r53, %r56;
	mul.lo.s32 	%r58, %r57, %r54;
	cvt.s64.s32 	%rd2, %r58;
	mul.wide.s32 	%rd15, %r58, 4;
	add.s64 	%rd3, %rd13, %rd15;
	add.s64 	%rd4, %rd14, %rd15;
	mov.u32 	%r167, %tid.x;
	mov.u32 	%r2, %ntid.x;
	setp.ge.s32 	%p1, %r167, %r54;
	setp.lt.s32 	%p2, %r53, 1;
	or.pred  	%p3, %p1, %p2;
	@%p3 bra 	$L__BB4_16;
	and.b32  	%r3, %r53, 15;
	add.s32 	%r4, %r3, -1;
	and.b32  	%r5, %r53, 7;
	add.s32 	%r6, %r5, -1;
	and.b32  	%r7, %r53, 2147483632;
	and.b32  	%r8, %r53, 3;
	mov.u32 	%r162, %r167;
$L__BB4_2:
	setp.lt.u32 	%p4, %r53, 16;
	mul.lo.s32 	%r10, %r162, %r53;
	mov.b32 	%r165, 0;
	@%p4 bra 	$L__BB4_5;
	mov.b32 	%r163, 0;
$L__BB4_4:
	.pragma "nounroll";
	add.s32 	%r61, %r163, %r10;
	cvt.u64.u32 	%rd16, %r61;
	add.s64 	%rd17, %rd16, %rd2;
	shl.b64 	%rd18, %rd17, 2;
	add.s64 	%rd19, %rd1, %rd18;
	ld.global.f32 	%f1, [%rd19];
	mul.wide.u32 	%rd20, %r61, 4;
	add.s64 	%rd21, %rd4, %rd20;
	st.global.f32 	[%rd21], %f1;
	add.s64 	%rd22, %rd3, %rd20;
	st.global.u32 	[%rd22], %r163;
	add.s32 	%r62, %r163, 1;
	ld.global.f32 	%f2, [%rd19+4];
	st.global.f32 	[%rd21+4], %f2;
	st.global.u32 	[%rd22+4], %r62;
	add.s32 	%r63, %r163, 2;
	ld.global.f32 	%f3, [%rd19+8];
	st.global.f32 	[%rd21+8], %f3;
	st.global.u32 	[%rd22+8], %r63;
	add.s32 	%r64, %r163, 3;
	ld.global.f32 	%f4, [%rd19+12];
	st.global.f32 	[%rd21+12], %f4;
	st.global.u32 	[%rd22+12], %r64;
	add.s32 	%r65, %r163, 4;
	ld.global.f32 	%f5, [%rd19+16];
	st.global.f32 	[%rd21+16], %f5;
	st.global.u32 	[%rd22+16], %r65;
	add.s32 	%r66, %r163, 5;
	ld.global.f32 	%f6, [%rd19+20];
	st.global.f32 	[%rd21+20], %f6;
	st.global.u32 	[%rd22+20], %r66;
	add.s32 	%r67, %r163, 6;
	ld.global.f32 	%f7, [%rd19+24];
	st.global.f32 	[%rd21+24], %f7;
	st.global.u32 	[%rd22+24], %r67;
	add.s32 	%r68, %r163, 7;
	ld.global.f32 	%f8, [%rd19+28];
	st.global.f32 	[%rd21+28], %f8;
	st.global.u32 	[%rd22+28], %r68;
	add.s32 	%r69, %r163, 8;
	ld.global.f32 	%f9, [%rd19+32];
	st.global.f32 	[%rd21+32], %f9;
	st.global.u32 	[%rd22+32], %r69;
	add.s32 	%r70, %r163, 9;
	ld.global.f32 	%f10, [%rd19+36];
	st.global.f32 	[%rd21+36], %f10;
	st.global.u32 	[%rd22+36], %r70;
	add.s32 	%r71, %r163, 10;
	ld.global.f32 	%f11, [%rd19+40];
	st.global.f32 	[%rd21+40], %f11;
	st.global.u32 	[%rd22+40], %r71;
	add.s32 	%r72, %r163, 11;
	ld.global.f32 	%f12, [%rd19+44];
	st.global.f32 	[%rd21+44], %f12;
	st.global.u32 	[%rd22+44], %r72;
	add.s32 	%r73, %r163, 12;
	ld.global.f32 	%f13, [%rd19+48];
	st.global.f32 	[%rd21+48], %f13;
	st.global.u32 	[%rd22+48], %r73;
	add.s32 	%r74, %r163, 13;
	ld.global.f32 	%f14, [%rd19+52];
	st.global.f32 	[%rd21+52], %f14;
	st.global.u32 	[%rd22+52], %r74;
	add.s32 	%r75, %r163, 14;
	ld.global.f32 	%f15, [%rd19+56];
	st.global.f32 	[%rd21+56], %f15;
	st.global.u32 	[%rd22+56], %r75;
	add.s32 	%r76, %r163, 15;
	ld.global.f32 	%f16, [%rd19+60];
	st.global.f32 	[%rd21+60], %f16;
	st.global.u32 	[%rd22+60], %r76;
	add.s32 	%r163, %r163, 16;
	setp.ne.s32 	%p5, %r163, %r7;
	mov.u32 	%r165, %r7;
	@%p5 bra 	$L__BB4_4;
$L__BB4_5:
	setp.eq.s32 	%p6, %r3, 0;
	@%p6 bra 	$L__BB4_15;
	setp.lt.u32 	%p7, %r4, 7;
	@%p7 bra 	$L__BB4_8;
	add.s32 	%r77, %r165, %r10;
	cvt.u64.u32 	%rd23, %r77;
	add.s64 	%rd24, %rd23, %rd2;
	shl.b64 	%rd25, %rd24, 2;
	add.s64 	%rd26, %rd1, %rd25;
	ld.global.f32 	%f17, [%rd26];
	mul.wide.u32 	%rd27, %r77, 4;
	add.s64 	%rd28, %rd4, %rd27;
	st.global.f32 	[%rd28], %f17;
	add.s64 	%rd29, %rd3, %rd27;
	st.global.u32 	[%rd29], %r165;
	add.s32 	%r78, %r165, 1;
	cvt.u64.u32 	%rd30, %r10;
	cvt.u64.u32 	%rd31, %r165;
	add.s64 	%rd32, %rd31, %rd30;
	add.s64 	%rd33, %rd32, %rd2;
	shl.b64 	%rd34, %rd33, 2;
	add.s64 	%rd35, %rd1, %rd34;
	ld.global.f32 	%f18, [%rd35+4];
	shl.b64 	%rd36, %rd32, 2;
	add.s64 	%rd37, %rd4, %rd36;
	st.global.f32 	[%rd37+4], %f18;
	add.s64 	%rd38, %rd3, %rd36;
	st.global.u32 	[%rd38+4], %r78;
	add.s32 	%r79, %r165, 2;
	ld.global.f32 	%f19, [%rd35+8];
	st.global.f32 	[%rd37+8], %f19;
	st.global.u32 	[%rd38+8], %r79;
	add.s32 	%r80, %r165, 3;
	ld.global.f32 	%f20, [%rd35+12];
	st.global.f32 	[%rd37+12], %f20;
	st.global.u32 	[%rd38+12], %r80;
	add.s32 	%r81, %r165, 4;
	ld.global.f32 	%f21, [%rd35+16];
	st.global.f32 	[%rd37+16], %f21;
	st.global.u32 	[%rd38+16], %r81;
	add.s32 	%r82, %r165, 5;
	ld.global.f32 	%f22, [%rd35+20];
	st.global.f32 	[%rd37+20], %f22;
	st.global.u32 	[%rd38+20], %r82;
	add.s32 	%r83, %r165, 6;
	ld.global.f32 	%f23, [%rd35+24];
	st.global.f32 	[%rd37+24], %f23;
	st.global.u32 	[%rd38+24], %r83;
	add.s32 	%r84, %r165, 7;
	ld.global.f32 	%f24, [%rd35+28];
	st.global.f32 	[%rd37+28], %f24;
	st.global.u32 	[%rd38+28], %r84;
	add.s32 	%r165, %r165, 8;
$L__BB4_8:
	setp.eq.s32 	%p8, %r5, 0;
	@%p8 bra 	$L__BB4_15;
	setp.lt.u32 	%p9, %r6, 3;
	@%p9 bra 	$L__BB4_11;
	add.s32 	%r85, %r165, %r10;
	cvt.u64.u32 	%rd39, %r85;
	add.s64 	%rd40, %rd39, %rd2;
	shl.b64 	%rd41, %rd40, 2;
	add.s64 	%rd42, %rd1, %rd41;
	ld.global.f32 	%f25, [%rd42];
	mul.wide.u32 	%rd43, %r85, 4;
	add.s64 	%rd44, %rd4, %rd43;
	st.global.f32 	[%rd44], %f25;
	add.s64 	%rd45, %rd3, %rd43;
	st.global.u32 	[%rd45], %r165;
	add.s32 	%r86, %r165, 1;
	cvt.u64.u32 	%rd46, %r10;
	cvt.u64.u32 	%rd47, %r165;
	add.s64 	%rd48, %rd47, %rd46;
	add.s64 	%rd49, %rd48, %rd2;
	shl.b64 	%rd50, %rd49, 2;
	add.s64 	%rd51, %rd1, %rd50;
	ld.global.f32 	%f26, [%rd51+4];
	shl.b64 	%rd52, %rd48, 2;
	add.s64 	%rd53, %rd4, %rd52;
	st.global.f32 	[%rd53+4], %f26;
	add.s64 	%rd54, %rd3, %rd52;
	st.global.u32 	[%rd54+4], %r86;
	add.s32 	%r87, %r165, 2;
	ld.global.f32 	%f27, [%rd51+8];
	st.global.f32 	[%rd53+8], %f27;
	st.global.u32 	[%rd54+8], %r87;
	add.s32 	%r88, %r165, 3;
	ld.global.f32 	%f28, [%rd51+12];
	st.global.f32 	[%rd53+12], %f28;
	st.global.u32 	[%rd54+12], %r88;
	add.s32 	%r165, %r165, 4;
$L__BB4_11:
	setp.eq.s32 	%p10, %r8, 0;
	@%p10 bra 	$L__BB4_15;
	setp.eq.s32 	%p11, %r8, 1;
	add.s32 	%r89, %r165, %r10;
	cvt.u64.u32 	%rd55, %r89;
	add.s64 	%rd56, %rd55, %rd2;
	shl.b64 	%rd57, %rd56, 2;
	add.s64 	%rd58, %rd1, %rd57;
	ld.global.f32 	%f29, [%rd58];
	mul.wide.u32 	%rd59, %r89, 4;
	add.s64 	%rd60, %rd4, %rd59;
	st.global.f32 	[%rd60], %f29;
	add.s64 	%rd61, %rd3, %rd59;
	st.global.u32 	[%rd61], %r165;
	@%p11 bra 	$L__BB4_15;
	setp.eq.s32 	%p12, %r8, 2;
	add.s32 	%r90, %r165, 1;
	cvt.u64.u32 	%rd62, %r10;
	cvt.u64.u32 	%rd63, %r165;
	add.s64 	%rd64, %rd63, %rd62;
	add.s64 	%rd65, %rd64, %rd2;
	shl.b64 	%rd66, %rd65, 2;
	add.s64 	%rd5, %rd1, %rd66;
	ld.global.f32 	%f30, [%rd5+4];
	shl.b64 	%rd67, %rd64, 2;
	add.s64 	%rd6, %rd4, %rd67;
	st.global.f32 	[%rd6+4], %f30;
	add.s64 	%rd7, %rd3, %rd67;
	st.global.u32 	[%rd7+4], %r90;
	@%p12 bra 	$L__BB4_15;
	add.s32 	%r91, %r165, 2;
	ld.global.f32 	%f31, [%rd5+8];
	st.global.f32 	[%rd6+8], %f31;
	st.global.u32 	[%rd7+8], %r91;
$L__BB4_15:
	add.s32 	%r162, %r162, %r2;
	setp.lt.s32 	%p13, %r162, %r54;
	@%p13 bra 	$L__BB4_2;
$L__BB4_16:
	setp.ge.s32 	%p14, %r167, %r54;
	setp.lt.s32 	%p15, %r55, 1;
	or.pred  	%p16, %p14, %p15;
	@%p16 bra 	$L__BB4_24;
	add.s32 	%r19, %r53, -2;
	cvt.u16.u32 	%rs1, %r53;
$L__BB4_18:
	mul.lo.s32 	%r21, %r167, %r53;
	mul.wide.s32 	%rd68, %r21, 4;
	add.s64 	%rd8, %rd4, %rd68;
	mov.b32 	%r168, 0;
	mov.b16 	%rs13, 0;
	mov.u16 	%rs14, %rs13;
$L__BB4_19:
	not.b32 	%r93, %r168;
	add.s32 	%r23, %r53, %r93;
	add.s32 	%r24, %r168, 1;
	setp.lt.s32 	%p17, %r24, %r53;
	mov.u32 	%r172, %r168;
	@%p17 bra 	$L__BB4_25;
$L__BB4_20:
	setp.eq.s32 	%p58, %r172, %r168;
	@%p58 bra 	$L__BB4_22;
	mul.wide.s32 	%rd138, %r172, 4;
	add.s64 	%rd139, %rd8, %rd138;
	ld.global.f32 	%f94, [%rd139];
	mul.wide.u32 	%rd140, %r168, 4;
	add.s64 	%rd141, %rd8, %rd140;
	ld.global.f32 	%f95, [%rd141];
	st.global.f32 	[%rd139], %f95;
	st.global.f32 	[%rd141], %f94;
	add.s32 	%r158, %r172, %r21;
	mul.wide.s32 	%rd142, %r158, 4;
	add.s64 	%rd143, %rd3, %rd142;
	ld.global.u32 	%r159, [%rd143];
	add.s32 	%r160, %r168, %r21;
	mul.wide.s32 	%rd144, %r160, 4;
	add.s64 	%rd145, %rd3, %rd144;
	ld.global.u32 	%r161, [%rd145];
	st.global.u32 	[%rd143], %r161;
	st.global.u32 	[%rd145], %r159;
$L__BB4_22:
	setp.eq.s32 	%p59, %r24, %r55;
	add.s16 	%rs14, %rs14, 1;
	add.s16 	%rs13, %rs13, 1;
	mov.u32 	%r168, %r24;
	@%p59 bra 	$L__BB4_23;
	bra.uni 	$L__BB4_19;
$L__BB4_23:
	add.s32 	%r167, %r167, %r2;
	setp.lt.s32 	%p60, %r167, %r54;
	@%p60 bra 	$L__BB4_18;
$L__BB4_24:
	ret;
$L__BB4_25:
	sub.s32 	%r95, %r19, %r168;
	setp.lt.u32 	%p18, %r95, 15;
	mov.u32 	%r177, %r24;
	mov.u32 	%r172, %r168;
	@%p18 bra 	$L__BB4_29;
	and.b32  	%r96, %r23, -16;
	neg.s32 	%r169, %r96;
	mov.u32 	%r170, %r168;
	mov.u32 	%r172, %r168;
$L__BB4_27:
	.pragma "nounroll";
	add.s32 	%r97, %r170, 1;
	mul.wide.u32 	%rd69, %r97, 4;
	add.s64 	%rd70, %rd8, %rd69;
	ld.global.f32 	%f32, [%rd70];
	mul.wide.s32 	%rd71, %r172, 4;
	add.s64 	%rd72, %rd8, %rd71;
	ld.global.f32 	%f33, [%rd72];
	setp.lt.f32 	%p19, %f32, %f33;
	selp.b32 	%r98, %r97, %r172, %p19;
	ld.global.f32 	%f34, [%rd70+4];
	mul.wide.s32 	%rd73, %r98, 4;
	add.s64 	%rd74, %rd8, %rd73;
	ld.global.f32 	%f35, [%rd74];
	setp.lt.f32 	%p20, %f34, %f35;
	add.s32 	%r99, %r170, 2;
	selp.b32 	%r100, %r99, %r98, %p20;
	ld.global.f32 	%f36, [%rd70+8];
	mul.wide.s32 	%rd75, %r100, 4;
	add.s64 	%rd76, %rd8, %rd75;
	ld.global.f32 	%f37, [%rd76];
	setp.lt.f32 	%p21, %f36, %f37;
	add.s32 	%r101, %r170, 3;
	selp.b32 	%r102, %r101, %r100, %p21;
	ld.global.f32 	%f38, [%rd70+12];
	mul.wide.s32 	%rd77, %r102, 4;
	add.s64 	%rd78, %rd8, %rd77;
	ld.global.f32 	%f39, [%rd78];
	setp.lt.f32 	%p22, %f38, %f39;
	add.s32 	%r103, %r170, 4;
	selp.b32 	%r104, %r103, %r102, %p22;
	ld.global.f32 	%f40, [%rd70+16];
	mul.wide.s32 	%rd79, %r104, 4;
	add.s64 	%rd80, %rd8, %rd79;
	ld.global.f32 	%f41, [%rd80];
	setp.lt.f32 	%p23, %f40, %f41;
	add.s32 	%r105, %r170, 5;
	selp.b32 	%r106, %r105, %r104, %p23;
	ld.global.f32 	%f42, [%rd70+20];
	mul.wide.s32 	%rd81, %r106, 4;
	add.s64 	%rd82, %rd8, %rd81;
	ld.global.f32 	%f43, [%rd82];
	setp.lt.f32 	%p24, %f42, %f43;
	add.s32 	%r107, %r170, 6;
	selp.b32 	%r108, %r107, %r106, %p24;
	ld.global.f32 	%f44, [%rd70+24];
	mul.wide.s32 	%rd83, %r108, 4;
	add.s64 	%rd84, %rd8, %rd83;
	ld.global.f32 	%f45, [%rd84];
	setp.lt.f32 	%p25, %f44, %f45;
	add.s32 	%r109, %r170, 7;
	selp.b32 	%r110, %r109, %r108, %p25;
	ld.global.f32 	%f46, [%rd70+28];
	mul.wide.s32 	%rd85, %r110, 4;
	add.s64 	%rd86, %rd8, %rd85;
	ld.global.f32 	%f47, [%rd86];
	setp.lt.f32 	%p26, %f46, %f47;
	add.s32 	%r111, %r170, 8;
	selp.b32 	%r112, %r111, %r110, %p26;
	ld.global.f32 	%f48, [%rd70+32];
	mul.wide.s32 	%rd87, %r112, 4;
	add.s64 	%rd88, %rd8, %rd87;
	ld.global.f32 	%f49, [%rd88];
	setp.lt.f32 	%p27, %f48, %f49;
	add.s32 	%r113, %r170, 9;
	selp.b32 	%r114, %r113, %r112, %p27;
	ld.global.f32 	%f50, [%rd70+36];
	mul.wide.s32 	%rd89, %r114, 4;
	add.s64 	%rd90, %rd8, %rd89;
	ld.global.f32 	%f51, [%rd90];
	setp.lt.f32 	%p28, %f50, %f51;
	add.s32 	%r115, %r170, 10;
	selp.b32 	%r116, %r115, %r114, %p28;
	ld.global.f32 	%f52, [%rd70+40];
	mul.wide.s32 	%rd91, %r116, 4;
	add.s64 	%rd92, %rd8, %rd91;
	ld.global.f32 	%f53, [%rd92];
	setp.lt.f32 	%p29, %f52, %f53;
	add.s32 	%r117, %r170, 11;
	selp.b32 	%r118, %r117, %r116, %p29;
	ld.global.f32 	%f54, [%rd70+44];
	mul.wide.s32 	%rd93, %r118, 4;
	add.s64 	%rd94, %rd8, %rd93;
	ld.global.f32 	%f55, [%rd94];
	setp.lt.f32 	%p30, %f54, %f55;
	add.s32 	%r119, %r170, 12;
	selp.b32 	%r120, %r119, %r118, %p30;
	ld.global.f32 	%f56, [%rd70+48];
	mul.wide.s32 	%rd95, %r120, 4;
	add.s64 	%rd96, %rd8, %rd95;
	ld.global.f32 	%f57, [%rd96];
	setp.lt.f32 	%p31, %f56, %f57;
	add.s32 	%r121, %r170, 13;
	selp.b32 	%r122, %r121, %r120, %p31;
	ld.global.f32 	%f58, [%rd70+52];
	mul.wide.s32 	%rd97, %r122, 4;
	add.s64 	%rd98, %rd8, %rd97;
	ld.global.f32 	%f59, [%rd98];
	setp.lt.f32 	%p32, %f58, %f59;
	add.s32 	%r123, %r170, 14;
	selp.b32 	%r124, %r123, %r122, %p32;
	ld.global.f32 	%f60, [%rd70+56];
	mul.wide.s32 	%rd99, %r124, 4;
	add.s64 	%rd100, %rd8, %rd99;
	ld.global.f32 	%f61, [%rd100];
	setp.lt.f32 	%p33, %f60, %f61;
	add.s32 	%r125, %r170, 15;
	selp.b32 	%r126, %r125, %r124, %p33;
	ld.global.f32 	%f62, [%rd70+60];
	mul.wide.s32 	%rd101, %r126, 4;
	add.s64 	%rd102, %rd8, %rd101;
	ld.global.f32 	%f63, [%rd102];
	setp.lt.f32 	%p34, %f62, %f63;
	add.s32 	%r170, %r170, 16;
	selp.b32 	%r172, %r170, %r126, %p34;
	add.s32 	%r169, %r169, 16;
	setp.eq.s32 	%p35, %r169, 0;
	@%p35 bra 	$L__BB4_28;
	bra.uni 	$L__BB4_27;
$L__BB4_28:
	add.s32 	%r177, %r170, 1;
$L__BB4_29:
	and.b32  	%r127, %r23, 15;
	setp.eq.s32 	%p36, %r127, 0;
	@%p36 bra 	$L__BB4_20;
	not.b16 	%rs9, %rs14;
	add.s16 	%rs10, %rs9, %rs1;
	cvt.u32.u16 	%r129, %rs10;
	and.b32  	%r37, %r129, 15;
	add.s32 	%r130, %r37, -1;
	setp.lt.u32 	%p37, %r130, 7;
	@%p37 bra 	$L__BB4_32;
	mul.wide.u32 	%rd103, %r177, 4;
	add.s64 	%rd104, %rd8, %rd103;
	ld.global.f32 	%f64, [%rd104];
	mul.wide.s32 	%rd105, %r172, 4;
	add.s64 	%rd106, %rd8, %rd105;
	ld.global.f32 	%f65, [%rd106];
	setp.lt.f32 	%p38, %f64, %f65;
	selp.b32 	%r131, %r177, %r172, %p38;
	add.s32 	%r132, %r177, 1;
	ld.global.f32 	%f66, [%rd104+4];
	mul.wide.s32 	%rd107, %r131, 4;
	add.s64 	%rd108, %rd8, %rd107;
	ld.global.f32 	%f67, [%rd108];
	setp.lt.f32 	%p39, %f66, %f67;
	selp.b32 	%r133, %r132, %r131, %p39;
	add.s32 	%r134, %r177, 2;
	ld.global.f32 	%f68, [%rd104+8];
	mul.wide.s32 	%rd109, %r133, 4;
	add.s64 	%rd110, %rd8, %rd109;
	ld.global.f32 	%f69, [%rd110];
	setp.lt.f32 	%p40, %f68, %f69;
	selp.b32 	%r135, %r134, %r133, %p40;
	add.s32 	%r136, %r177, 3;
	ld.global.f32 	%f70, [%rd104+12];
	mul.wide.s32 	%rd111, %r135, 4;
	add.s64 	%rd112, %rd8, %rd111;
	ld.global.f32 	%f71, [%rd112];
	setp.lt.f32 	%p41, %f70, %f71;
	selp.b32 	%r137, %r136, %r135, %p41;
	add.s32 	%r138, %r177, 4;
	ld.global.f32 	%f72, [%rd104+16];
	mul.wide.s32 	%rd113, %r137, 4;
	add.s64 	%rd114, %rd8, %rd113;
	ld.global.f32 	%f73, [%rd114];
	setp.lt.f32 	%p42, %f72, %f73;
	selp.b32 	%r139, %r138, %r137, %p42;
	add.s32 	%r140, %r177, 5;
	ld.global.f32 	%f74, [%rd104+20];
	mul.wide.s32 	%rd115, %r139, 4;
	add.s64 	%rd116, %rd8, %rd115;
	ld.global.f32 	%f75, [%rd116];
	setp.lt.f32 	%p43, %f74, %f75;
	selp.b32 	%r141, %r140, %r139, %p43;
	add.s32 	%r142, %r177, 6;
	ld.global.f32 	%f76, [%rd104+24];
	mul.wide.s32 	%rd117, %r141, 4;
	add.s64 	%rd118, %rd8, %rd117;
	ld.global.f32 	%f77, [%rd118];
	setp.lt.f32 	%p44, %f76, %f77;
	selp.b32 	%r143, %r142, %r141, %p44;
	add.s32 	%r144, %r177, 7;
	ld.global.f32 	%f78, [%rd104+28];
	mul.wide.s32 	%rd119, %r143, 4;
	add.s64 	%rd120, %rd8, %rd119;
	ld.global.f32 	%f79, [%rd120];
	setp.lt.f32 	%p45, %f78, %f79;
	selp.b32 	%r172, %r144, %r143, %p45;
	add.s32 	%r177, %r177, 8;
$L__BB4_32:
	and.b32  	%r145, %r37, 7;
	setp.eq.s32 	%p46, %r145, 0;
	@%p46 bra 	$L__BB4_20;
	not.b16 	%rs11, %rs13;
	add.s16 	%rs12, %rs11, %rs1;
	cvt.u32.u16 	%r147, %rs12;
	and.b32  	%r148, %r147, 7;
	and.b32  	%r43, %r147, 3;
	add.s32 	%r149, %r148, -1;
	setp.lt.u32 	%p47, %r149, 3;
	@%p47 bra 	$L__BB4_35;
	mul.wide.u32 	%rd121, %r177, 4;
	add.s64 	%rd122, %rd8, %rd121;
	ld.global.f32 	%f80, [%rd122];
	mul.wide.s32 	%rd123, %r172, 4;
	add.s64 	%rd124, %rd8, %rd123;
	ld.global.f32 	%f81, [%rd124];
	setp.lt.f32 	%p48, %f80, %f81;
	selp.b32 	%r150, %r177, %r172, %p48;
	add.s32 	%r151, %r177, 1;
	ld.global.f32 	%f82, [%rd122+4];
	mul.wide.s32 	%rd125, %r150, 4;
	add.s64 	%rd126, %rd8, %rd125;
	ld.global.f32 	%f83, [%rd126];
	setp.lt.f32 	%p49, %f82, %f83;
	selp.b32 	%r152, %r151, %r150, %p49;
	add.s32 	%r153, %r177, 2;
	ld.global.f32 	%f84, [%rd122+8];
	mul.wide.s32 	%rd127, %r152, 4;
	add.s64 	%rd128, %rd8, %rd127;
	ld.global.f32 	%f85, [%rd128];
	setp.lt.f32 	%p50, %f84, %f85;
	selp.b32 	%r154, %r153, %r152, %p50;
	add.s32 	%r155, %r177, 3;
	ld.global.f32 	%f86, [%rd122+12];
	mul.wide.s32 	%rd129, %r154, 4;
	add.s64 	%rd130, %rd8, %rd129;
	ld.global.f32 	%f87, [%rd130];
	setp.lt.f32 	%p51, %f86, %f87;
	selp.b32 	%r172, %r155, %r154, %p51;
	add.s32 	%r177, %r177, 4;
$L__BB4_35:
	setp.eq.s32 	%p52, %r43, 0;
	@%p52 bra 	$L__BB4_20;
	mul.wide.u32 	%rd131, %r177, 4;
	add.s64 	%rd9, %rd8, %rd131;
	ld.global.f32 	%f88, [%rd9];
	mul.wide.s32 	%rd132, %r172, 4;
	add.s64 	%rd133, %rd8, %rd132;
	ld.global.f32 	%f89, [%rd133];
	setp.lt.f32 	%p53, %f88, %f89;
	selp.b32 	%r172, %r177, %r172, %p53;
	setp.eq.s32 	%p54, %r43, 1;
	@%p54 bra 	$L__BB4_20;
	add.s32 	%r156, %r177, 1;
	ld.global.f32 	%f90, [%rd9+4];
	mul.wide.s32 	%rd134, %r172, 4;
	add.s64 	%rd135, %rd8, %rd134;
	ld.global.f32 	%f91, [%rd135];
	setp.lt.f32 	%p55, %f90, %f91;
	selp.b32 	%r172, %r156, %r172, %p55;
	setp.eq.s32 	%p56, %r43, 2;
	@%p56 bra 	$L__BB4_20;
	add.s32 	%r157, %r177, 2;
	ld.global.f32 	%f92, [%rd9+8];
	mul.wide.s32 	%rd136, %r172, 4;
	add.s64 	%rd137, %rd8, %rd136;
	ld.global.f32 	%f93, [%rd137];
	setp.lt.f32 	%p57, %f92, %f93;
	selp.b32 	%r172, %r157, %r172, %p57;
	bra.uni 	$L__BB4_20;

}


// ===== COMPILED SASS (sm_100) =====

	.target	sm_100

	.elftype	@"ET_EXEC"


//--------------------- .note.nv.tkinfo           --------------------------
	.section	.note.nv.tkinfo,"",@"SHT_NOTE"
	.sectionflags	@"SHF_NOTE_NV_TKINFO"
	.tkinfo
        /*0018*/ 	.word	0x00000002
        /*0030*/ 	.string	""
        /*0030*/ 	.string	"ptxas"
        /*0030*/ 	.string	"Cuda compilation tools, release 13.0, V13.0.88"
        /*0030*/ 	.string	"Build cuda_13.0.r13.0/compiler.36424714_0"
        /*0030*/ 	.string	"-arch sm_100 -m 64 "



//--------------------- .note.nv.cuinfo           --------------------------
	.section	.note.nv.cuinfo,"",@"SHT_NOTE"
	.sectionflags	@"SHF_NOTE_NV_CUINFO"
        /*0018*/ 	.short	0x0002
        /*001a*/ 	.short	0x0064
        /*001c*/ 	.short	0x0082
	.zero		2


//--------------------- .nv.info                  --------------------------
	.section	.nv.info,"",@"SHT_CUDA_INFO"
	.align	4


	//----- nvinfo : EIATTR_REGCOUNT
	.align		4
        /*0000*/ 	.byte	0x04, 0x2f
        /*0002*/ 	.short	(.L_1 - .L_0)
	.align		4
.L_0:
        /*0004*/ 	.word	index@(_Z7knn_gpuiiiiiPKfS0_PiPf)
        /*0008*/ 	.word	0x00000020


	//----- nvinfo : EIATTR_FRAME_SIZE
	.align		4
.L_1:
        /*000c*/ 	.byte	0x04, 0x11
        /*000e*/ 	.short	(.L_3 - .L_2)
	.align		4
.L_2:
        /*0010*/ 	.word	index@($__internal_1_$__cuda_sm20_sqrt_rn_f32_slowpath)
        /*0014*/ 	.word	0x00000000


	//----- nvinfo : EIATTR_FRAME_SIZE
	.align		4
.L_3:
        /*0018*/ 	.byte	0x04, 0x11
        /*001a*/ 	.short	(.L_5 - .L_4)
	.align		4
.L_4:
        /*001c*/ 	.word	index@(_Z7knn_gpuiiiiiPKfS0_PiPf)
        /*0020*/ 	.word	0x00000000


	//----- nvinfo : EIATTR_REGCOUNT
	.align		4
.L_5:
        /*0024*/ 	.byte	0x04, 0x2f
        /*0026*/ 	.short	(.L_7 - .L_6)
	.align		4
.L_6:
        /*0028*/ 	.word	index@(_Z20query_ball_point_gpuiiiifiPKfS0_PiS1_)
        /*002c*/ 	.word	0x00000020


	//----- nvinfo : EIATTR_FRAME_SIZE
	.align		4
.L_7:
        /*0030*/ 	.byte	0x04, 0x11
        /*0032*/ 	.short	(.L_9 - .L_8)
	.align		4
.L_8:
        /*0034*/ 	.word	index@($__internal_0_$__cuda_sm20_sqrt_rn_f32_slowpath)
        /*0038*/ 	.word	0x00000000


	//----- nvinfo : EIATTR_FRAME_SIZE
	.align		4
.L_9:
        /*003c*/ 	.byte	0x04, 0x11
        /*003e*/ 	.short	(.L_11 - .L_10)
	.align		4
.L_10:
        /*0040*/ 	.word	index@(_Z20query_ball_point_gpuiiiifiPKfS0_PiS1_)
        /*0044*/ 	.word	0x00000000


	//----- nvinfo : EIATTR_REGCOUNT
	.align		4
.L_11:
        /*0048*/ 	.byte	0x04, 0x2f
        /*004a*/ 	.short	(.L_13 - .L_12)
	.align		4
.L_12:
        /*004c*/ 	.word	index@(_Z15group_point_gpuiiiiiPKfPKiPf)
        /*0050*/ 	.word	0x00000020


	//----- nvinfo : EIATTR_FRAME_SIZE
	.align		4
.L_13:
        /*0054*/ 	.byte	0x04, 0x11
        /*0056*/ 	.short	(.L_15 - .L_14)
	.align		4
.L_14:
        /*0058*/ 	.word	index@(_Z15group_point_gpuiiiiiPKfPKiPf)
        /*005c*/ 	.word	0x00000000


	//----- nvinfo : EIATTR_REGCOUNT
	.align		4
.L_15:
        /*0060*/ 	.byte	0x04, 0x2f
        /*0062*/ 	.short	(.L_17 - .L_16)
	.align		4
.L_16:
        /*0064*/ 	.word	index@(_Z20group_point_grad_gpuiiiiiPKfPKiPf)
        /*0068*/ 	.word	0x00000020


	//----- nvinfo : EIATTR_FRAME_SIZE
	.align		4
.L_17:
        /*006c*/ 	.byte	0x04, 0x11
        /*006e*/ 	.short	(.L_19 - .L_18)
	.align		4
.L_18:
        /*0070*/ 	.word	index@(_Z20group_point_grad_gpuiiiiiPKfPKiPf)
        /*0074*/ 	.word	0x00000000


	//----- nvinfo : EIATTR_REGCOUNT
	.align		4
.L_19:
        /*0078*/ 	.byte	0x04, 0x2f
        /*007a*/ 	.short	(.L_21 - .L_20)
	.align		4
.L_20:
        /*007c*/ 	.word	index@(_Z18selection_sort_gpuiiiiPKfPiPf)
        /*0080*/ 	.word	0x00000020


	//----- nvinfo : EIATTR_FRAME_SIZE
	.align		4
.L_21:
        /*0084*/ 	.byte	0x04, 0x11
        /*0086*/ 	.short	(.L_23 - .L_22)
	.align		4
.L_22:
        /*0088*/ 	.word	index@(_Z18selection_sort_gpuiiiiPKfPiPf)
        /*008c*/ 	.word	0x00000000


	//----- nvinfo : EIATTR_MIN_STACK_SIZE
	.align		4
.L_23:
        /*0090*/ 	.byte	0x04, 0x12
        /*0092*/ 	.short	(.L_25 - .L_24)
	.align		4
.L_24:
        /*0094*/ 	.word	index@(_Z18selection_sort_gpuiiiiPKfPiPf)
        /*0098*/ 	.word	0x00000000


	//----- nvinfo : EIATTR_MIN_STACK_SIZE
	.align		4
.L_25:
        /*009c*/ 	.byte	0x04, 0x12
        /*009e*/ 	.short	(.L_27 - .L_26)
	.align		4
.L_26:
        /*00a0*/ 	.word	index@(_Z20group_point_grad_gpuiiiiiPKfPKiPf)
        /*00a4*/ 	.word	0x00000000


	//----- nvinfo : EIATTR_MIN_STACK_SIZE
	.align		4
.L_27:
        /*00a8*/ 	.byte	0x04, 0x12
        /*00aa*/ 	.short	(.L_29 - .L_28)
	.align		4
.L_28:
        /*00ac*/ 	.word	index@(_Z15group_point_gpuiiiiiPKfPKiPf)
        /*00b0*/ 	.word	0x00000000


	//----- nvinfo : EIATTR_MIN_STACK_SIZE
	.align		4
.L_29:
        /*00b4*/ 	.byte	0x04, 0x12
        /*00b6*/ 	.short	(.L_31 - .L_30)
	.align		4
.L_30:
        /*00b8*/ 	.word	index@(_Z20query_ball_point_gpuiiiifiPKfS0_PiS1_)
        /*00bc*/ 	.word	0x00000000


	//----- nvinfo : EIATTR_MIN_STACK_SIZE
	.align		4
.L_31:
        /*00c0*/ 	.byte	0x04, 0x12
        /*00c2*/ 	.short	(.L_33 - .L_32)
	.align		4
.L_32:
        /*00c4*/ 	.word	index@(_Z7knn_gpuiiiiiPKfS0_PiPf)
        /*00c8*/ 	.word	0x00000000
.L_33:


//--------------------- .nv.compat                --------------------------
	.section	.nv.compat,"",@"SHT_CUDA_COMPAT_INFO"
	.align	4
        /*0000*/ 	.byte	0x02, 0x09, 0x00, 0x00, 0x02, 0x02, 0x01, 0x00, 0x02, 0x05, 0x05, 0x00, 0x03, 0x07, 0x01, 0x01
        /*0010*/ 	.byte	0x02, 0x03, 0x00, 0x00, 0x02, 0x06, 0x01, 0x00, 0x04, 0x0b, 0x08, 0x00, 0x01, 0x00, 0x00, 0x00
        /*0020*/ 	.byte	0x00, 0x00, 0x00, 0x00


//--------------------- .nv.info._Z18selection_sort_gpuiiiiPKfPiPf --------------------------
	.section	.nv.info._Z18selection_sort_gpuiiiiPKfPiPf,"",@"SHT_CUDA_INFO"
	.sectionflags	@""
	.align	4


	//----- nvinfo : EIATTR_CUDA_API_VERSION
	.align		4
        /*0000*/ 	.byte	0x04, 0x37
        /*0002*/ 	.short	(.L_35 - .L_34)
.L_34:
        /*0004*/ 	.word	0x00000082


	//----- nvinfo : EIATTR_KPARAM_INFO
	.align		4
.L_35:
        /*0008*/ 	.byte	0x04, 0x17
        /*000a*/ 	.short	(.L_37 - .L_36)
.L_36:
        /*000c*/ 	.word	0x00000000
        /*0010*/ 	.short	0x0006
        /*0012*/ 	.short	0x0020
        /*0014*/ 	.byte	0x00, 0xf5, 0x21, 0x00


	//----- nvinfo : EIATTR_KPARAM_INFO
	.align		4
.L_37:
        /*0018*/ 	.byte	0x04, 0x17
        /*001a*/ 	.short	(.L_39 - .L_38)
.L_38:
        /*001c*/ 	.word	0x00000000
        /*0020*/ 	.short	0x0005
        /*0022*/ 	.short	0x0018
        /*0024*/ 	.byte	0x00, 0xf5, 0x21, 0x00


	//----- nvinfo : EIATTR_KPARAM_INFO
	.align		4
.L_39:
        /*0028*/ 	.byte	0x04, 0x17
        /*002a*/ 	.short	(.L_41 - .L_40)
.L_40:
        /*002c*/ 	.word	0x00000000
        /*0030*/ 	.short	0x0004
        /*0032*/ 	.short	0x0010
        /*0034*/ 	.byte	0x00, 0xf5, 0x21, 0x00


	//----- nvinfo : EIATTR_KPARAM_INFO
	.align		4
.L_41:
        /*0038*/ 	.byte	0x04, 0x17
        /*003a*/ 	.short	(.L_43 - .L_42)
.L_42:
        /*003c*/ 	.word	0x00000000
        /*0040*/ 	.short	0x0003
        /*0042*/ 	.short	0x000c
        /*0044*/ 	.byte	0x00, 0xf0, 0x11, 0x00


	//----- nvinfo : EIATTR_KPARAM_INFO
	.align		4
.L_43:
        /*0048*/ 	.byte	0x04, 0x17
        /*004a*/ 	.short	(.L_45 - .L_44)
.L_44:
        /*004c*/ 	.word	0x00000000
        /*0050*/ 	.short	0x0002
        /*0052*/ 	.short	0x0008
        /*0054*/ 	.byte	0x00, 0xf0, 0x11, 0x00


	//----- nvinfo : EIATTR_KPARAM_INFO
	.align		4
.L_45:
        /*0058*/ 	.byte	0x04, 0x17
        /*005a*/ 	.short	(.L_47 - .L_46)
.L_46:
        /*005c*/ 	.word	0x00000000
        /*0060*/ 	.short	0x0001
        /*0062*/ 	.short	0x0004
        /*0064*/ 	.byte	0x00, 0xf0, 0x11, 0x00


	//----- nvinfo : EIATTR_KPARAM_INFO
	.align		4
.L_47:
        /*0068*/ 	.byte	0x04, 0x17
        /*006a*/ 	.short	(.L_49 - .L_48)
.L_48:
        /*006c*/ 	.word	0x00000000
        /*0070*/ 	.short	0x0000
        /*0072*/ 	.short	0x0000
        /*0074*/ 	.byte	0x00, 0xf0, 0x11, 0x00


	//----- nvinfo : EIATTR_SPARSE_MMA_MASK
	.align		4
.L_49:
        /*0078*/ 	.byte	0x03, 0x50
        /*007a*/ 	.short	0x0000


	//----- nvinfo : EIATTR_MAXREG_COUNT
	.align		4
        /*007c*/ 	.byte	0x03, 0x1b
        /*007e*/ 	.short	0x00ff


	//----- nvinfo : EIATTR_MERCURY_ISA_VERSION
	.align		4
        /*0080*/ 	.byte	0x03, 0x5f
        /*0082*/ 	.short	0x0101


	//----- nvinfo : EIATTR_VRC_CTA_INIT_COUNT
	.align		4
        /*0084*/ 	.byte	0x02, 0x4a
	.zero		1
	.zero		1


	//----- nvinfo : EIATTR_EXIT_INSTR_OFFSETS
	.align		4
        /*0088*/ 	.byte	0x04, 0x1c
        /*008a*/ 	.short	(.L_51 - .L_50)


	//   ....[0]....
.L_50:
        /*008c*/ 	.word	0x00000f90


	//   ....[1]....
        /*0090*/ 	.word	0x00001e80


	//----- nvinfo : EIATTR_CRS_STACK_SIZE
	.align		4
.L_51:
        /*0094*/ 	.byte	0x04, 0x1e
        /*0096*/ 	.short	(.L_53 - .L_52)
.L_52:
        /*0098*/ 	.word	0x00000000


	//----- nvinfo : EIATTR_CBANK_PARAM_SIZE
	.align		4
.L_53:
        /*009c*/ 	.byte	0x03, 0x19
        /*009e*/ 	.short	0x0028


	//----- nvinfo : EIATTR_PARAM_CBANK
	.align		4
        /*00a0*/ 	.byte	0x04, 0x0a
        /*00a2*/ 	.short	(.L_55 - .L_54)
	.align		4
.L_54:
        /*00a4*/ 	.word	index@(.nv.constant0._Z18selection_sort_gpuiiiiPKfPiPf)
        /*00a8*/ 	.short	0x0380
        /*00aa*/ 	.short	0x0028


	//----- nvinfo : EIATTR_SW_WAR
	.align		4
.L_55:
        /*00ac*/ 	.byte	0x04, 0x36
        /*00ae*/ 	.short	(.L_57 - .L_56)
.L_56:
        /*00b0*/ 	.word	0x00000008
.L_57:


//--------------------- .nv.info._Z20group_point_grad_gpuiiiiiPKfPKiPf --------------------------
	.section	.nv.info._Z20group_point_grad_gpuiiiiiPKfPKiPf,"",@"SHT_CUDA_INFO"
	.sectionflags	@""
	.align	4


	//----- nvinfo : EIATTR_CUDA_API_VERSION
	.align		4
        /*0000*/ 	.byte	0x04, 0x37
        /*0002*/ 	.short	(.L_59 - .L_58)
.L_58:
        /*0004*/ 	.word	0x00000082


	//----- nvinfo : EIATTR_KPARAM_INFO
	.align		4
.L_59:
        /*0008*/ 	.byte	0x04, 0x17
        /*000a*/ 	.short	(.L_61 - .L_60)
.L_60:
        /*000c*/ 	.word	0x00000000
        /*0010*/ 	.short	0x0007
        /*0012*/ 	.short	0x0028
        /*0014*/ 	.byte	0x00, 0xf5, 0x21, 0x00


	//----- nvinfo : EIATTR_KPARAM_INFO
	.align		4
.L_61:
        /*0018*/ 	.byte	0x04, 0x17
        /*001a*/ 	.short	(.L_63 - .L_62)
.L_62:
        /*001c*/ 	.word	0x00000000
        /*0020*/ 	.short	0x0006
        /*0022*/ 	.short	0x0020
        /*0024*/ 	.byte	0x00, 0xf5, 0x21, 0x00


	//----- nvinfo : EIATTR_KPARAM_INFO
	.align		4
.L_63:
        /*0028*/ 	.byte	0x04, 0x17
        /*002a*/ 	.short	(.L_65 - .L_64)
.L_64:
        /*002c*/ 	.word	0x00000000
        /*0030*/ 	.short	0x0005
        /*0032*/ 	.short	0x0018
        /*0034*/ 	.byte	0x00, 0xf5, 0x21, 0x00


	//----- nvinfo : EIATTR_KPARAM_INFO
	.align		4
.L_65:
        /*0038*/ 	.byte	0x04, 0x17
        /*003a*/ 	.short	(.L_67 - .L_66)
.L_66:
        /*003c*/ 	.word	0x00000000
        /*0040*/ 	.short	0x0004
        /*0042*/ 	.short	0x0010
        /*0044*/ 	.byte	0x00, 0xf0, 0x11, 0x00


	//----- nvinfo : EIATTR_KPARAM_INFO
	.align		4
.L_67:
        /*0048*/ 	.byte	0x04, 0x17
        /*004a*/ 	.short	(.L_69 - .L_68)
.L_68:
        /*004c*/ 	.word	0x00000000
        /*0050*/ 	.short	0x0003
        /*0052*/ 	.short	0x000c
        /*0054*/ 	.byte	0x00, 0xf0, 0x11, 0x00


	//----- nvinfo : EIATTR_KPARAM_INFO
	.align		4
.L_69:
        /*0058*/ 	.byte	0x04, 0x17
        /*005a*/ 	.short	(.L_71 - .L_70)
.L_70:
        /*005c*/ 	.word	0x00000000
        /*0060*/ 	.short	0x0002
        /*0062*/ 	.short	0x0008
        /*0064*/ 	.byte	0x00, 0xf0, 0x11, 0x00


	//----- nvinfo : EIATTR_KPARAM_INFO
	.align		4
.L_71:
        /*0068*/ 	.byte	0x04, 0x17
        /*006a*/ 	.short	(.L_73 - .L_72)
.L_72:
        /*006c*/ 	.word	0x00000000
        /*0070*/ 	.short	0x0001
        /*0072*/ 	.short	0x0004
        /*0074*/ 	.byte	0x00, 0xf0, 0x11, 0x00


	//----- nvinfo : EIATTR_KPARAM_INFO
	.align		4
.L_73:
        /*0078*/ 	.byte	0x04, 0x17
        /*007a*/ 	.short	(.L_75 - .L_74)
.L_74:
        /*007c*/ 	.word	0x00000000
        /*0080*/ 	.short	0x0000
        /*0082*/ 	.short	0x0000
        /*0084*/ 	.byte	0x00, 0xf0, 0x11, 0x00


	//----- nvinfo : EIATTR_SPARSE_MMA_MASK
	.align		4
.L_75:
        /*0088*/ 	.byte	0x03, 0x50
        /*008a*/ 	.short	0x0000


	//----- nvinfo : EIATTR_MAXREG_COUNT
	.align		4
        /*008c*/ 	.byte	0x03, 0x1b
        /*008e*/ 	.short	0x00ff


	//----- nvinfo : EIATTR_MERCURY_ISA_VERSION
	.align		4
        /*0090*/ 	.byte	0x03, 0x5f
        /*0092*/ 	.short	0x0101


	//----- nvinfo : EIATTR_VRC_CTA_INIT_COUNT
	.align		4
        /*0094*/ 	.byte	0x02, 0x4a
	.zero		1
	.zero		1


	//----- nvinfo : EIATTR_EXIT_INSTR_OFFSETS
	.align		4
        /*0098*/ 	.byte	0x04, 0x1c
        /*009a*/ 	.short	(.L_77 - .L_76)


	//   ....[0]....
.L_76:
        /*009c*/ 	.word	0x000000d0


	//   ....[1]....
        /*00a0*/ 	.word	0x00000d40


	//----- nvinfo : EIATTR_CRS_STACK_SIZE
	.align		4
.L_77:
        /*00a4*/ 	.byte	0x04, 0x1e
        /*00a6*/ 	.short	(.L_79 - .L_78)
.L_78:
        /*00a8*/ 	.word	0x00000000


	//----- nvinfo : EIATTR_CBANK_PARAM_SIZE
	.align		4
.L_79:
        /*00ac*/ 	.byte	0x03, 0x19
        /*00ae*/ 	.short	0x0030


	//----- nvinfo : EIATTR_PARAM_CBANK
	.align		4
        /*00b0*/ 	.byte	0x04, 0x0a
        /*00b2*/ 	.short	(.L_81 - .L_80)
	.align		4
.L_80:
        /*00b4*/ 	.word	index@(.nv.constant0._Z20group_point_grad_gpuiiiiiPKfPKiPf)
        /*00b8*/ 	.short	0x0380
        /*00ba*/ 	.short	0x0030


	//----- nvinfo : EIATTR_SW_WAR
	.align		4
.L_81:
        /*00bc*/ 	.byte	0x04, 0x36
        /*00be*/ 	.short	(.L_83 - .L_82)
.L_82:
        /*00c0*/ 	.word	0x00000008
.L_83:


//--------------------- .nv.info._Z15group_point_gpuiiiiiPKfPKiPf --------------------------
	.section	.nv.info._Z15group_point_gpuiiiiiPKfPKiPf,"",@"SHT_CUDA_INFO"
	.sectionflags	@""
	.align	4


	//----- nvinfo : EIATTR_CUDA_API_VERSION
	.align		4
        /*0000*/ 	.byte	0x04, 0x37
        /*0002*/ 	.short	(.L_85 - .L_84)
.L_84:
        /*0004*/ 	.word	0x00000082


	//----- nvinfo : EIATTR_KPARAM_INFO
	.align		4
.L_85:
        /*0008*/ 	.byte	0x04, 0x17
        /*000a*/ 	.short	(.L_87 - .L_86)
.L_86:
        /*000c*/ 	.word	0x00000000
        /*0010*/ 	.short	0x0007
        /*0012*/ 	.short	0x0028
        /*0014*/ 	.byte	0x00, 0xf5, 0x21, 0x00


	//----- nvinfo : EIATTR_KPARAM_INFO
	.align		4
.L_87:
        /*0018*/ 	.byte	0x04, 0x17
        /*001a*/ 	.short	(.L_89 - .L_88)
.L_88:
        /*001c*/ 	.word	0x00000000
        /*0020*/ 	.short	0x0006
        /*0022*/ 	.short	0x0020
        /*0024*/ 	.byte	0x00, 0xf5, 0x21, 0x00


	//----- nvinfo : EIATTR_KPARAM_INFO
	.align		4
.L_89:
        /*0028*/ 	.byte	0x04, 0x17
        /*002a*/ 	.short	(.L_91 - .L_90)
.L_90:
        /*002c*/ 	.word	0x00000000
        /*0030*/ 	.short	0x0005
        /*0032*/ 	.short	0x0018
        /*0034*/ 	.byte	0x00, 0xf5, 0x21, 0x00


	//----- nvinfo : EIATTR_KPARAM_INFO
	.align		4
.L_91:
        /*0038*/ 	.byte	0x04, 0x17
        /*003a*/ 	.short	(.L_93 - .L_92)
.L_92:
        /*003c*/ 	.word	0x00000000
        /*0040*/ 	.short	0x0004
        /*0042*/ 	.short	0x0010
        /*0044*/ 	.byte	0x00, 0xf0, 0x11, 0x00


	//----- nvinfo : EIATTR_KPARAM_INFO
	.align		4
.L_93:
        /*0048*/ 	.byte	0x04, 0x17
        /*004a*/ 	.short	(.L_95 - .L_94)
.L_94:
        /*004c*/ 	.word	0x00000000
        /*0050*/ 	.short	0x0003
        /*0052*/ 	.short	0x000c
        /*0054*/ 	.byte	0x00, 0xf0, 0x11, 0x00


	//----- nvinfo : EIATTR_KPARAM_INFO
	.align		4
.L_95:
        /*0058*/ 	.byte	0x04, 0x17
        /*005a*/ 	.short	(.L_97 - .L_96)
.L_96:
        /*005c*/ 	.word	0x00000000
        /*0060*/ 	.short	0x0002
        /*0062*/ 	.short	0x0008
        /*0064*/ 	.byte	0x00, 0xf0, 0x11, 0x00


	//----- nvinfo : EIATTR_KPARAM_INFO
	.align		4
.L_97:
        /*0068*/ 	.byte	0x04, 0x17
        /*006a*/ 	.short	(.L_99 - .L_98)
.L_98:
        /*006c*/ 	.word	0x00000000
        /*0070*/ 	.short	0x0001
        /*0072*/ 	.short	0x0004
        /*0074*/ 	.byte	0x00, 0xf0, 0x11, 0x00


	//----- nvinfo : EIATTR_KPARAM_INFO
	.align		4
.L_99:
        /*0078*/ 	.byte	0x04, 0x17
        /*007a*/ 	.short	(.L_101 - .L_100)
.L_100:
        /*007c*/ 	.word	0x00000000
        /*0080*/ 	.short	0x0000
        /*0082*/ 	.short	0x0000
        /*0084*/ 	.byte	0x00, 0xf0, 0x11, 0x00


	//----- nvinfo : EIATTR_SPARSE_MMA_MASK
	.align		4
.L_101:
        /*0088*/ 	.byte	0x03, 0x50
        /*008a*/ 	.short	0x0000


	//----- nvinfo : EIATTR_MAXREG_COUNT
	.align		4
        /*008c*/ 	.byte	0x03, 0x1b
        /*008e*/ 	.short	0x00ff


	//----- nvinfo : EIATTR_MERCURY_ISA_VERSION
	.align		4
        /*0090*/ 	.byte	0x03, 0x5f
        /*0092*/ 	.short	0x0101


	//----- nvinfo : EIATTR_VRC_CTA_INIT_COUNT
	.align		4
        /*0094*/ 	.byte	0x02, 0x4a
	.zero		1
	.zero		1


	//----- nvinfo : EIATTR_EXIT_INSTR_OFFSETS
	.align		4
        /*0098*/ 	.byte	0x04, 0x1c
        /*009a*/ 	.short	(.L_103 - .L_102)


	//   ....[0]....
.L_102:
        /*009c*/ 	.word	0x000000c0


	//   ....[1]....
        /*00a0*/ 	.word	0x00000d40


	//----- nvinfo : EIATTR_CRS_STACK_SIZE
	.align		4
.L_103:
        /*00a4*/ 	.byte	0x04, 0x1e
        /*00a6*/ 	.short	(.L_105 - .L_104)
.L_104:
        /*00a8*/ 	.word	0x00000000


	//----- nvinfo : EIATTR_CBANK_PARAM_SIZE
	.align		4
.L_105:
        /*00ac*/ 	.byte	0x03, 0x19
        /*00ae*/ 	.short	0x0030


	//----- nvinfo : EIATTR_PARAM_CBANK
	.align		4
        /*00b0*/ 	.byte	0x04, 0x0a
        /*00b2*/ 	.short	(.L_107 - .L_106)
	.align		4
.L_106:
        /*00b4*/ 	.word	index@(.nv.constant0._Z15group_point_gpuiiiiiPKfPKiPf)
        /*00b8*/ 	.short	0x0380
        /*00ba*/ 	.short	0x0030


	//----- nvinfo : EIATTR_SW_WAR
	.align		4
.L_107:
        /*00bc*/ 	.byte	0x04, 0x36
        /*00be*/ 	.short	(.L_109 - .L_108)
.L_108:
        /*00c0*/ 	.word	0x00000008
.L_109:


//--------------------- .nv.info._Z20query_ball_point_gpuiiiifiPKfS0_PiS1_ --------------------------
	.section	.nv.info._Z20query_ball_point_gpuiiiifiPKfS0_PiS1_,"",@"SHT_CUDA_INFO"
	.sectionflags	@""
	.align	4


	//----- nvinfo : EIATTR_CUDA_API_VERSION
	.align		4
        /*0000*/ 	.byte	0x04, 0x37
        /*0002*/ 	.short	(.L_111 - .L_110)
.L_110:
        /*0004*/ 	.word	0x00000082


	//----- nvinfo : EIATTR_KPARAM_INFO
	.align		4
.L_111:
        /*0008*/ 	.byte	0x04, 0x17
        /*000a*/ 	.short	(.L_113 - .L_112)
.L_112:
        /*000c*/ 	.word	0x00000000
        /*0010*/ 	.short	0x0009
        /*0012*/ 	.short	0x0030
        /*0014*/ 	.byte	0x00, 0xf5, 0x21, 0x00


	//----- nvinfo : EIATTR_KPARAM_INFO
	.align		4
.L_113:
        /*0018*/ 	.byte	0x04, 0x17
        /*001a*/ 	.short	(.L_115 - .L_114)
.L_114:
        /*001c*/ 	.word	0x00000000
        /*0020*/ 	.short	0x0008
        /*0022*/ 	.short	0x0028
        /*0024*/ 	.byte	0x00, 0xf5, 0x21, 0x00


	//----- nvinfo : EIATTR_KPARAM_INFO
	.align		4
.L_115:
        /*0028*/ 	.byte	0x04, 0x17
        /*002a*/ 	.short	(.L_117 - .L_116)
.L_116:
        /*002c*/ 	.word	0x00000000
        /*0030*/ 	.short	0x0007
        /*0032*/ 	.short	0x0020
        /*0034*/ 	.byte	0x00, 0xf5, 0x21, 0x00


	//----- nvinfo : EIATTR_KPARAM_INFO
	.align		4
.L_117:
        /*0038*/ 	.byte	0x04, 0x17
        /*003a*/ 	.short	(.L_119 - .L_118)
.L_118:
        /*003c*/ 	.word	0x00000000
        /*0040*/ 	.short	0x0006
        /*0042*/ 	.short	0x0018
        /*0044*/ 	.byte	0x00, 0xf5, 0x21, 0x00


	//----- nvinfo : EIATTR_KPARAM_INFO
	.align		4
.L_119:
        /*0048*/ 	.byte	0x04, 0x17
        /*004a*/ 	.short	(.L_121 - .L_120)
.L_120:
        /*004c*/ 	.word	0x00000000
        /*0050*/ 	.short	0x0005
        /*0052*/ 	.short	0x0014
        /*0054*/ 	.byte	0x00, 0xf0, 0x11, 0x00


	//----- nvinfo : EIATTR_KPARAM_INFO
	.align		4
.L_121:
        /*0058*/ 	.byte	0x04, 0x17
        /*005a*/ 	.short	(.L_123 - .L_122)
.L_122:
        /*005c*/ 	.word	0x00000000
        /*0060*/ 	.short	0x0004
        /*0062*/ 	.short	0x0010
        /*0064*/ 	.byte	0x00, 0xf0, 0x11, 0x00


	//----- nvinfo : EIATTR_KPARAM_INFO
	.align		4
.L_123:
        /*0068*/ 	.byte	0x04, 0x17
        /*006a*/ 	.short	(.L_125 - .L_124)
.L_124:
        /*006c*/ 	.word	0x00000000
        /*0070*/ 	.short	0x0003
        /*0072*/ 	.short	0x000c
        /*0074*/ 	.byte	0x00, 0xf0, 0x11, 0x00


	//----- nvinfo : EIATTR_KPARAM_INFO
	.align		4
.L_125:
        /*0078*/ 	.byte	0x04, 0x17
        /*007a*/ 	.short	(.L_127 - .L_126)
.L_126:
        /*007c*/ 	.word	0x00000000
        /*0080*/ 	.short	0x0002
        /*0082*/ 	.short	0x0008
        /*0084*/ 	.byte	0x00, 0xf0, 0x11, 0x00


	//----- nvinfo : EIATTR_KPARAM_INFO
	.align		4
.L_127:
        /*0088*/ 	.byte	0x04, 0x17
        /*008a*/ 	.short	(.L_129 - .L_128)
.L_128:
        /*008c*/ 	.word	0x00000000
        /*0090*/ 	.short	0x0001
        /*0092*/ 	.short	0x0004
        /*0094*/ 	.byte	0x00, 0xf0, 0x11, 0x00


	//----- nvinfo : EIATTR_KPARAM_INFO
	.align		4
.L_129:
        /*0098*/ 	.byte	0x04, 0x17
        /*009a*/ 	.short	(.L_131 - .L_130)
.L_130:
        /*009c*/ 	.word	0x00000000
        /*00a0*/ 	.short	0x0000
        /*00a2*/ 	.short	0x0000
        /*00a4*/ 	.byte	0x00, 0xf0, 0x11, 0x00


	//----- nvinfo : EIATTR_SPARSE_MMA_MASK
	.align		4
.L_131:
        /*00a8*/ 	.byte	0x03, 0x50
        /*00aa*/ 	.short	0x0000


	//----- nvinfo : EIATTR_MAXREG_COUNT
	.align		4
        /*00ac*/ 	.byte	0x03, 0x1b
        /*00ae*/ 	.short	0x00ff


	//----- nvinfo : EIATTR_MERCURY_ISA_VERSION
	.align		4
        /*00b0*/ 	.byte	0x03, 0x5f
        /*00b2*/ 	.short	0x0101


	//----- nvinfo : EIATTR_VRC_CTA_INIT_COUNT
	.align		4
        /*00b4*/ 	.byte	0x02, 0x4a
	.zero		1
	.zero		1


	//----- nvinfo : EIATTR_EXIT_INSTR_OFFSETS
	.align		4
        /*00b8*/ 	.byte	0x04, 0x1c
        /*00ba*/ 	.short	(.L_133 - .L_132)


	//   ....[0]....
.L_132:
        /*00bc*/ 	.word	0x00000090


	//   ....[1]....
        /*00c0*/ 	.word	0x00000450


	//   ....[2]....
        /*00c4*/ 	.word	0x00000600


	//   ....[3]....
        /*00c8*/ 	.word	0x000017d0


	//   ....[4]....
        /*00cc*/ 	.word	0x00001d30


	//----- nvinfo : EIATTR_CRS_STACK_SIZE
	.align		4
.L_133:
        /*00d0*/ 	.byte	0x04, 0x1e
        /*00d2*/ 	.short	(.L_135 - .L_134)
.L_134:
        /*00d4*/ 	.word	0x00000000


	//----- nvinfo : EIATTR_CBANK_PARAM_SIZE
	.align		4
.L_135:
        /*00d8*/ 	.byte	0x03, 0x19
        /*00da*/ 	.short	0x0038


	//----- nvinfo : EIATTR_PARAM_CBANK
	.align		4
        /*00dc*/ 	.byte	0x04, 0x0a
        /*00de*/ 	.short	(.L_137 - .L_136)
	.align		4
.L_136:
        /*00e0*/ 	.word	index@(.nv.constant0._Z20query_ball_point_gpuiiiifiPKfS0_PiS1_)
        /*00e4*/ 	.short	0x0380
        /*00e6*/ 	.short	0x0038


	//----- nvinfo : EIATTR_SW_WAR
	.align		4
.L_137:
        /*00e8*/ 	.byte	0x04, 0x36
        /*00ea*/ 	.short	(.L_139 - .L_138)
.L_138:
        /*00ec*/ 	.word	0x00000008
.L_139:


//--------------------- .nv.info._Z7knn_gpuiiiiiPKfS0_PiPf --------------------------
	.section	.nv.info._Z7knn_gpuiiiiiPKfS0_PiPf,"",@"SHT_CUDA_INFO"
	.sectionflags	@""
	.align	4


	//----- nvinfo : EIATTR_CUDA_API_VERSION
	.align		4
        /*0000*/ 	.byte	0x04, 0x37
        /*0002*/ 	.short	(.L_141 - .L_140)
.L_140:
        /*0004*/ 	.word	0x00000082


	//----- nvinfo : EIATTR_KPARAM_INFO
	.align		4
.L_141:
        /*0008*/ 	.byte	0x04, 0x17
        /*000a*/ 	.short	(.L_143 - .L_142)
.L_142:
        /*000c*/ 	.word	0x00000000
        /*0010*/ 	.short	0x0008
        /*0012*/ 	.short	0x0030
        /*0014*/ 	.byte	0x00, 0xf5, 0x21, 0x00


	//----- nvinfo : EIATTR_KPARAM_INFO
	.align		4
.L_143:
        /*0018*/ 	.byte	0x04, 0x17
        /*001a*/ 	.short	(.L_145 - .L_144)
.L_144:
        /*001c*/ 	.word	0x00000000
        /*0020*/ 	.short	0x0007
        /*0022*/ 	.short	0x0028
        /*0024*/ 	.byte	0x00, 0xf5, 0x21, 0x00


	//----- nvinfo : EIATTR_KPARAM_INFO
	.align		4
.L_145:
        /*0028*/ 	.byte	0x04, 0x17
        /*002a*/ 	.short	(.L_147 - .L_146)
.L_146:
        /*002c*/ 	.word	0x00000000
        /*0030*/ 	.short	0x0006
        /*0032*/ 	.short	0x0020
        /*0034*/ 	.byte	0x00, 0xf5, 0x21, 0x00


	//----- nvinfo : EIATTR_KPARAM_INFO
	.align		4
.L_147:
        /*0038*/ 	.byte	0x04, 0x17
        /*003a*/ 	.short	(.L_149 - .L_148)
.L_148:
        /*003c*/ 	.word	0x00000000
        /*0040*/ 	.short	0x0005
        /*0042*/ 	.short	0x0018
        /*0044*/ 	.byte	0x00, 0xf5, 0x21, 0x00


	//----- nvinfo : EIATTR_KPARAM_INFO
	.align		4
.L_149:
        /*0048*/ 	.byte	0x04, 0x17
        /*004a*/ 	.short	(.L_151 - .L_150)
.L_150:
        /*004c*/ 	.word	0x00000000
        /*0050*/ 	.short	0x0004
        /*0052*/ 	.short	0x0010
        /*0054*/ 	.byte	0x00, 0xf0, 0x11, 0x00


	//----- nvinfo : EIATTR_KPARAM_INFO
	.align		4
.L_151:
        /*0058*/ 	.byte	0x04, 0x17
        /*005a*/ 	.short	(.L_153 - .L_152)
.L_152:
        /*005c*/ 	.word	0x00000000
        /*0060*/ 	.short	0x0003
        /*0062*/ 	.short	0x000c
        /*0064*/ 	.byte	0x00, 0xf0, 0x11, 0x00


	//----- nvinfo : EIATTR_KPARAM_INFO
	.align		4
.L_153:
        /*0068*/ 	.byte	0x04, 0x17
        /*006a*/ 	.short	(.L_155 - .L_154)
.L_154:
        /*006c*/ 	.word	0x00000000
        /*0070*/ 	.short	0x0002
        /*0072*/ 	.short	0x0008
        /*0074*/ 	.byte	0x00, 0xf0, 0x11, 0x00


	//----- nvinfo : EIATTR_KPARAM_INFO
	.align		4
.L_155:
        /*0078*/ 	.byte	0x04, 0x17
        /*007a*/ 	.short	(.L_157 - .L_156)
.L_156:
        /*007c*/ 	.word	0x00000000
        /*0080*/ 	.short	0x0001
        /*0082*/ 	.short	0x0004
        /*0084*/ 	.byte	0x00, 0xf0, 0x11, 0x00


	//----- nvinfo : EIATTR_KPARAM_INFO
	.align		4
.L_157:
        /*0088*/ 	.byte	0x04, 0x17
        /*008a*/ 	.short	(.L_159 - .L_158)
.L_158:
        /*008c*/ 	.word	0x00000000
        /*0090*/ 	.short	0x0000
        /*0092*/ 	.short	0x0000
        /*0094*/ 	.byte	0x00, 0xf0, 0x11, 0x00


	//----- nvinfo : EIATTR_SPARSE_MMA_MASK
	.align		4
.L_159:
        /*0098*/ 	.byte	0x03, 0x50
        /*009a*/ 	.short	0x0000


	//----- nvinfo : EIATTR_MAXREG_COUNT
	.align		4
        /*009c*/ 	.byte	0x03, 0x1b
        /*009e*/ 	.short	0x00ff


	//----- nvinfo : EIATTR_MERCURY_ISA_VERSION
	.align		4
        /*00a0*/ 	.byte	0x03, 0x5f
        /*00a2*/ 	.short	0x0101


	//----- nvinfo : EIATTR_VRC_CTA_INIT_COUNT
	.align		4
        /*00a4*/ 	.byte	0x02, 0x4a
	.zero		1
	.zero		1


	//----- nvinfo : EIATTR_EXIT_INSTR_OFFSETS
	.align		4
        /*00a8*/ 	.byte	0x04, 0x1c
        /*00aa*/ 	.short	(.L_161 - .L_160)


	//   ....[0]....
.L_160:
        /*00ac*/ 	.word	0x00000090


	//   ....[1]....
        /*00b0*/ 	.word	0x00000180


	//   ....[2]....
        /*00b4*/ 	.word	0x00001e70


	//   ....[3]....
        /*00b8*/ 	.word	0x00001e90


	//   ....[4]....
        /*00bc*/ 	.word	0x00002f50


	//   ....[5]....
        /*00c0*/ 	.word	0x00002f70


	//   ....[6]....
        /*00c4*/ 	.word	0x00003580


	//----- nvinfo : EIATTR_CRS_STACK_SIZE
	.align		4
.L_161:
        /*00c8*/ 	.byte	0x04, 0x1e
        /*00ca*/ 	.short	(.L_163 - .L_162)
.L_162:
        /*00cc*/ 	.word	0x00000000


	//----- nvinfo : EIATTR_CBANK_PARAM_SIZE
	.align		4
.L_163:
        /*00d0*/ 	.byte	0x03, 0x19
        /*00d2*/ 	.short	0x0038


	//----- nvinfo : EIATTR_PARAM_CBANK
	.align		4
        /*00d4*/ 	.byte	0x04, 0x0a
        /*00d6*/ 	.short	(.L_165 - .L_164)
	.align		4
.L_164:
        /*00d8*/ 	.word	index@(.nv.constant0._Z7knn_gpuiiiiiPKfS0_PiPf)
        /*00dc*/ 	.short	0x0380
        /*00de*/ 	.short	0x0038


	//----- nvinfo : EIATTR_SW_WAR
	.align		4
.L_165:
        /*00e0*/ 	.byte	0x04, 0x36
        /*00e2*/ 	.short	(.L_167 - .L_166)
.L_166:
        /*00e4*/ 	.word	0x00000008
.L_167:


//--------------------- .nv.callgraph             --------------------------
	.section	.nv.callgraph,"",@"SHT_CUDA_CALLGRAPH"
	.align	4
	.sectionentsize	8
	.align		4
        /*0000*/ 	.word	0x00000000
	.align		4
        /*0004*/ 	.word	0xffffffff
	.align		4
        /*0008*/ 	.word	0x00000000
	.align		4
        /*000c*/ 	.word	0xfffffffe
	.align		4
        /*0010*/ 	.word	0x00000000
	.align		4
        /*0014*/ 	.word	0xfffffffd
	.align		4
        /*0018*/ 	.word	0x00000000
	.align		4
        /*001c*/ 	.word	0xfffffffc


//--------------------- .text._Z18selection_sort_gpuiiiiPKfPiPf --------------------------
	.section	.text._Z18selection_sort_gpuiiiiPKfPiPf,"ax",@progbits
	.align	128
        .global         _Z18selection_sort_gpuiiiiPKfPiPf
        .type           _Z18selection_sort_gpuiiiiPKfPiPf,@function
        .size           _Z18selection_sort_gpuiiiiPKfPiPf,(.L_x_169 - _Z18selection_sort_gpuiiiiPKfPiPf)
        .other          _Z18selection_sort_gpuiiiiPKfPiPf,@"STO_CUDA_ENTRY STV_DEFAULT"
_Z18selection_sort_gpuiiiiPKfPiPf:
.text._Z18selection_sort_gpuiiiiPKfPiPf:
[----:B------:R-:W-:Y:S01]  /*0000*/  LDC R1, c[0x0][0x37c] ;  /* 0x0000df00ff017b82 */ /* 0x000fe20000000800 */
[----:B------:R-:W0:Y:S07]  /*0010*/  S2R R0, SR_TID.X ;  /* 0x0000000000007919 */ /* 0x000e2e0000002100 */
[----:B------:R-:W1:Y:S01]  /*0020*/  LDC R7, c[0x0][0x384] ;  /* 0x0000e100ff077b82 */ /* 0x000e620000000800 */
[----:B------:R-:W2:Y:S01]  /*0030*/  LDCU UR10, c[0x0][0x388] ;  /* 0x00007100ff0a77ac */ /* 0x000ea20008000800 */
[----:B------:R-:W-:Y:S01]  /*0040*/  BSSY.RECONVERGENT B0, `(.L_x_0) ;  /* 0x00000f1000007945 */ /* 0x000fe20003800200 */
[----:B------:R-:W3:Y:S05]  /*0050*/  LDCU.64 UR6, c[0x0][0x358] ;  /* 0x00006b00ff0677ac */ /* 0x000eea0008000a00 */
[----:B------:R-:W4:Y:S01]  /*0060*/  S2UR UR4, SR_CTAID.X ;  /* 0x00000000000479c3 */ /* 0x000f220000002500 */
[----:B------:R-:W0:Y:S01]  /*0070*/  LDCU UR5, c[0x0][0x360] ;  /* 0x00006c00ff0577ac */ /* 0x000e220008000800 */
[----:B------:R-:W0:Y:S06]  /*0080*/  LDCU.64 UR8, c[0x0][0x390] ;  /* 0x00007200ff0877ac */ /* 0x000e2c0008000a00 */
[----:B------:R-:W5:Y:S01]  /*0090*/  LDC.64 R12, c[0x0][0x398] ;  /* 0x0000e600ff0c7b82 */ /* 0x000f620000000a00 */
[----:B--2---:R-:W-:-:S07]  /*00a0*/  IMAD.U32 R3, RZ, RZ, UR10 ;  /* 0x0000000aff037e24 */ /* 0x004fce000f8e00ff */
[----:B------:R-:W2:Y:S01]  /*00b0*/  LDC.64 R14, c[0x0][0x3a0] ;  /* 0x0000e800ff0e7b82 */ /* 0x000ea20000000a00 */
[----:B-1----:R-:W-:-:S04]  /*00c0*/  ISETP.GE.AND P0, PT, R7, 0x1, PT ;  /* 0x000000010700780c */ /* 0x002fc80003f06270 */
[----:B0-----:R-:W-:Y:S01]  /*00d0*/  ISETP.GE.OR P0, PT, R0, R3, !P0 ;  /* 0x000000030000720c */ /* 0x001fe20004706670 */
[----:B----4-:R-:W-:-:S04]  /*00e0*/  IMAD R2, R7, UR4, RZ ;  /* 0x0000000407027c24 */ /* 0x010fc8000f8e02ff */
[----:B------:R-:W-:-:S04]  /*00f0*/  IMAD R2, R2, R3, RZ ;  /* 0x0000000302027224 */ /* 0x000fc800078e02ff */
[----:B-----5:R-:W-:-:S04]  /*0100*/  IMAD.WIDE R12, R2, 0x4, R12 ;  /* 0x00000004020c7825 */ /* 0x020fc800078e020c */
[----:B--2---:R-:W-:Y:S01]  /*0110*/  IMAD.WIDE R14, R2, 0x4, R14 ;  /* 0x00000004020e7825 */ /* 0x004fe200078e020e */
[----:B---3--:R-:W-:Y:S06]  /*0120*/  @P0 BRA `(.L_x_1) ;  /* 0x0000000c00880947 */ /* 0x008fec0003800000 */
[C---:B------:R-:W-:Y:S02]  /*0130*/  LOP3.LUT R5, R7.reuse, 0x7, RZ, 0xc0, !PT ;  /* 0x0000000707057812 */ /* 0x040fe400078ec0ff */
[----:B------:R-:W-:Y:S02]  /*0140*/  LOP3.LUT R4, R7, 0xf, RZ, 0xc0, !PT ;  /* 0x0000000f07047812 */ /* 0x000fe400078ec0ff */
[----:B------:R-:W-:Y:S01]  /*0150*/  SHF.R.S32.HI R8, RZ, 0x1f, R2 ;  /* 0x0000001fff087819 */ /* 0x000fe20000011402 */
[----:B------:R-:W-:Y:S01]  /*0160*/  VIADD R6, R5, 0xffffffff ;  /* 0xffffffff05067836 */ /* 0x000fe20000000000 */
[----:B------:R-:W-:Y:S01]  /*0170*/  MOV R10, R0 ;  /* 0x00000000000a7202 */ /* 0x000fe20000000f00 */
[----:B------:R-:W-:-:S03]  /*0180*/  VIADD R3, R4, 0xffffffff ;  /* 0xffffffff04037836 */ /* 0x000fc60000000000 */
[----:B------:R-:W-:Y:S02]  /*0190*/  ISETP.GE.U32.AND P1, PT, R6, 0x3, PT ;  /* 0x000000030600780c */ /* 0x000fe40003f26070 */
[----:B------:R-:W-:Y:S02]  /*01a0*/  LOP3.LUT R6, R7, 0x7ffffff0, RZ, 0xc0, !PT ;  /* 0x7ffffff007067812 */ /* 0x000fe400078ec0ff */
[----:B------:R-:W-:Y:S02]  /*01b0*/  ISETP.GE.U32.AND P0, PT, R3, 0x7, PT ;  /* 0x000000070300780c */ /* 0x000fe40003f06070 */
[----:B------:R-:W-:-:S11]  /*01c0*/  LOP3.LUT R7, R7, 0x3, RZ, 0xc0, !PT ;  /* 0x0000000307077812 */ /* 0x000fd600078ec0ff */
.L_x_7:
[----:B0-----:R-:W0:Y:S01]  /*01d0*/  LDCU UR4, c[0x0][0x384] ;  /* 0x00007080ff0477ac */ /* 0x001e220008000800 */
[----:B-1----:R-:W-:Y:S01]  /*01e0*/  IMAD.MOV.U32 R26, RZ, RZ, RZ ;  /* 0x000000ffff1a7224 */ /* 0x002fe200078e00ff */
[----:B------:R-:W1:Y:S01]  /*01f0*/  LDCU UR10, c[0x0][0x388] ;  /* 0x00007100ff0a77ac */ /* 0x000e620008000800 */
[----:B0-----:R-:W-:Y:S02]  /*0200*/  UISETP.GE.U32.AND UP0, UPT, UR4, 0x10, UPT ;  /* 0x000000100400788c */ /* 0x001fe4000bf06070 */
[C---:B---34-:R-:W-:Y:S02]  /*0210*/  IMAD R9, R10.reuse, UR4, RZ ;  /* 0x000000040a097c24 */ /* 0x058fe4000f8e02ff */
[----:B------:R-:W-:Y:S02]  /*0220*/  VIADD R10, R10, UR5 ;  /* 0x000000050a0a7c36 */ /* 0x000fe40008000000 */
[----:B-1----:R-:W-:-:S05]  /*0230*/  IMAD.U32 R3, RZ, RZ, UR10 ;  /* 0x0000000aff037e24 */ /* 0x002fca000f8e00ff */
[----:B------:R-:W-:Y:S01]  /*0240*/  ISETP.GE.AND P2, PT, R10, R3, PT ;  /* 0x000000030a00720c */ /* 0x000fe20003f46270 */
[----:B--2---:R-:W-:-:S12]  /*0250*/  BRA.U !UP0, `(.L_x_2) ;  /* 0x00000005082c7547 */ /* 0x004fd8000b800000 */
[----:B------:R-:W-:-:S07]  /*0260*/  HFMA2 R11, -RZ, RZ, 0, 0 ;  /* 0x00000000ff0b7431 */ /* 0x000fce00000001ff */
.L_x_3:
[----:B-1----:R-:W-:-:S05]  /*0270*/  IMAD.IADD R19, R9, 0x1, R11 ;  /* 0x0000000109137824 */ /* 0x002fca00078e020b */
[----:B------:R-:W-:-:S05]  /*0280*/  IADD3 R16, P3, PT, R2, R19, RZ ;  /* 0x0000001302107210 */ /* 0x000fca0007f7e0ff */
[----:B------:R-:W-:Y:S01]  /*0290*/  IMAD.X R17, RZ, RZ, R8, P3 ;  /* 0x000000ffff117224 */ /* 0x000fe200018e0608 */
[----:B------:R-:W-:-:S04]  /*02a0*/  LEA R20, P3, R16, UR8, 0x2 ;  /* 0x0000000810147c11 */ /* 0x000fc8000f8610ff */
[----:B------:R-:W-:-:S05]  /*02b0*/  LEA.HI.X R21, R16, UR9, R17, 0x2, P3 ;  /* 0x0000000910157c11 */ /* 0x000fca00098f1411 */
[----:B------:R-:W2:Y:S01]  /*02c0*/  LDG.E R23, desc[UR6][R20.64] ;  /* 0x0000000614177981 */ /* 0x000ea2000c1e1900 */
[----:B------:R-:W-:-:S04]  /*02d0*/  IMAD.WIDE.U32 R16, R19, 0x4, R14 ;  /* 0x0000000413107825 */ /* 0x000fc800078e000e */
[----:B------:R-:W-:Y:S01]  /*02e0*/  IMAD.WIDE.U32 R18, R19, 0x4, R12 ;  /* 0x0000000413127825 */ /* 0x000fe200078e000c */
[----:B--2---:R0:W-:Y:S04]  /*02f0*/  STG.E desc[UR6][R16.64], R23 ;  /* 0x0000001710007986 */ /* 0x0041e8000c101906 */
[----:B------:R-:W-:Y:S04]  /*0300*/  STG.E desc[UR6][R18.64], R11 ;  /* 0x0000000b12007986 */ /* 0x000fe8000c101906 */
[----:B------:R-:W2:Y:S01]  /*0310*/  LDG.E R27, desc[UR6][R20.64+0x4] ;  /* 0x00000406141b7981 */ /* 0x000ea2000c1e1900 */
[C---:B------:R-:W-:Y:S01]  /*0320*/  VIADD R25, R11.reuse, 0x1 ;  /* 0x000000010b197836 */ /* 0x040fe20000000000 */
[----:B------:R-:W-:-:S02]  /*0330*/  IADD3 R29, PT, PT, R11, 0x2, RZ ;  /* 0x000000020b1d7810 */ /* 0x000fc40007ffe0ff */
[----:B--2---:R1:W-:Y:S04]  /*0340*/  STG.E desc[UR6][R16.64+0x4], R27 ;  /* 0x0000041b10007986 */ /* 0x0043e8000c101906 */
[----:B------:R2:W-:Y:S04]  /*0350*/  STG.E desc[UR6][R18.64+0x4], R25 ;  /* 0x0000041912007986 */ /* 0x0005e8000c101906 */
[----:B------:R-:W3:Y:S01]  /*0360*/  LDG.E R22, desc[UR6][R20.64+0x8] ;  /* 0x0000080614167981 */ /* 0x000ee2000c1e1900 */
[----:B0-----:R-:W-:-:S03]  /*0370*/  VIADD R23, R11, 0x3 ;  /* 0x000000030b177836 */ /* 0x001fc60000000000 */
[----:B---3--:R-:W-:Y:S04]  /*0380*/  STG.E desc[UR6][R16.64+0x8], R22 ;  /* 0x0000081610007986 */ /* 0x008fe8000c101906 */
[----:B------:R0:W-:Y:S04]  /*0390*/  STG.E desc[UR6][R18.64+0x8], R29 ;  /* 0x0000081d12007986 */ /* 0x0001e8000c101906 */
[----:B------:R-:W3:Y:S01]  /*03a0*/  LDG.E R24, desc[UR6][R20.64+0xc] ;  /* 0x00000c0614187981 */ /* 0x000ee2000c1e1900 */
[----:B-1----:R-:W-:-:S03]  /*03b0*/  VIADD R27, R11, 0x4 ;  /* 0x000000040b1b7836 */ /* 0x002fc60000000000 */
[----:B---3--:R-:W-:Y:S04]  /*03c0*/  STG.E desc[UR6][R16.64+0xc], R24 ;  /* 0x00000c1810007986 */ /* 0x008fe8000c101906 */
[----:B------:R1:W-:Y:S04]  /*03d0*/  STG.E desc[UR6][R18.64+0xc], R23 ;  /* 0x00000c1712007986 */ /* 0x0003e8000c101906 */
[----:B------:R-:W3:Y:S01]  /*03e0*/  LDG.E R26, desc[UR6][R20.64+0x10] ;  /* 0x00001006141a7981 */ /* 0x000ee2000c1e1900 */
[----:B--2---:R-:W-:-:S03]  /*03f0*/  VIADD R25, R11, 0x5 ;  /* 0x000000050b197836 */ /* 0x004fc60000000000 */
[----:B---3--:R-:W-:Y:S04]  /*0400*/  STG.E desc[UR6][R16.64+0x10], R26 ;  /* 0x0000101a10007986 */ /* 0x008fe8000c101906 */
[----:B------:R2:W-:Y:S04]  /*0410*/  STG.E desc[UR6][R18.64+0x10], R27 ;  /* 0x0000101b12007986 */ /* 0x0005e8000c101906 */
[----:B------:R-:W3:Y:S01]  /*0420*/  LDG.E R28, desc[UR6][R20.64+0x14] ;  /* 0x00001406141c7981 */ /* 0x000ee2000c1e1900 */
[----:B0-----:R-:W-:-:S03]  /*0430*/  IADD3 R29, PT, PT, R11, 0x6, RZ ;  /* 0x000000060b1d7810 */ /* 0x001fc60007ffe0ff */
        /* <DEDUP_REMOVED lines=11> */
[----:B0-----:R-:W-:-:S03]  /*04f0*/  VIADD R25, R11, 0x9 ;  /* 0x000000090b197836 */ /* 0x001fc60000000000 */
[----:B---3--:R-:W-:Y:S04]  /*0500*/  STG.E desc[UR6][R16.64+0x20], R26 ;  /* 0x0000201a10007986 */ /* 0x008fe8000c101906 */
[----:B------:R0:W-:Y:S04]  /*0510*/  STG.E desc[UR6][R18.64+0x20], R27 ;  /* 0x0000201b12007986 */ /* 0x0001e8000c101906 */
[----:B------:R-:W3:Y:S01]  /*0520*/  LDG.E R28, desc[UR6][R20.64+0x24] ;  /* 0x00002406141c7981 */ /* 0x000ee2000c1e1900 */
[----:B-1----:R-:W-:-:S03]  /*0530*/  IADD3 R29, PT, PT, R11, 0xa, RZ ;  /* 0x0000000a0b1d7810 */ /* 0x002fc60007ffe0ff */
        /* <DEDUP_REMOVED lines=11> */
[----:B-1----:R-:W-:-:S03]  /*05f0*/  VIADD R25, R11, 0xd ;  /* 0x0000000d0b197836 */ /* 0x002fc60000000000 */
[----:B---3--:R1:W-:Y:S04]  /*0600*/  STG.E desc[UR6][R16.64+0x30], R26 ;  /* 0x0000301a10007986 */ /* 0x0083e8000c101906 */
[----:B------:R1:W-:Y:S04]  /*0610*/  STG.E desc[UR6][R18.64+0x30], R27 ;  /* 0x0000301b12007986 */ /* 0x0003e8000c101906 */
[----:B------:R-:W3:Y:S01]  /*0620*/  LDG.E R28, desc[UR6][R20.64+0x34] ;  /* 0x00003406141c7981 */ /* 0x000ee2000c1e1900 */
[----:B--2---:R-:W-:-:S03]  /*0630*/  IADD3 R29, PT, PT, R11, 0xe, RZ ;  /* 0x0000000e0b1d7810 */ /* 0x004fc60007ffe0ff */
[----:B---3--:R1:W-:Y:S04]  /*0640*/  STG.E desc[UR6][R16.64+0x34], R28 ;  /* 0x0000341c10007986 */ /* 0x0083e8000c101906 */
[----:B------:R1:W-:Y:S04]  /*0650*/  STG.E desc[UR6][R18.64+0x34], R25 ;  /* 0x0000341912007986 */ /* 0x0003e8000c101906 */
[----:B------:R-:W2:Y:S01]  /*0660*/  LDG.E R22, desc[UR6][R20.64+0x38] ;  /* 0x0000380614167981 */ /* 0x000ea2000c1e1900 */
[----:B0-----:R-:W-:-:S03]  /*0670*/  VIADD R23, R11, 0xf ;  /* 0x0000000f0b177836 */ /* 0x001fc60000000000 */
[----:B--2---:R1:W-:Y:S04]  /*0680*/  STG.E desc[UR6][R16.64+0x38], R22 ;  /* 0x0000381610007986 */ /* 0x0043e8000c101906 */
[----:B------:R1:W-:Y:S04]  /*0690*/  STG.E desc[UR6][R18.64+0x38], R29 ;  /* 0x0000381d12007986 */ /* 0x0003e8000c101906 */
[----:B------:R-:W2:Y:S01]  /*06a0*/  LDG.E R24, desc[UR6][R20.64+0x3c] ;  /* 0x00003c0614187981 */ /* 0x000ea2000c1e1900 */
[----:B------:R-:W-:-:S05]  /*06b0*/  VIADD R11, R11, 0x10 ;  /* 0x000000100b0b7836 */ /* 0x000fca0000000000 */
[----:B------:R-:W-:Y:S01]  /*06c0*/  ISETP.NE.AND P3, PT, R11, R6, PT ;  /* 0x000000060b00720c */ /* 0x000fe20003f65270 */
[----:B--2---:R1:W-:Y:S04]  /*06d0*/  STG.E desc[UR6][R16.64+0x3c], R24 ;  /* 0x00003c1810007986 */ /* 0x0043e8000c101906 */
[----:B------:R1:W-:Y:S08]  /*06e0*/  STG.E desc[UR6][R18.64+0x3c], R23 ;  /* 0x00003c1712007986 */ /* 0x0003f0000c101906 */
[----:B------:R-:W-:Y:S05]  /*06f0*/  @P3 BRA `(.L_x_3) ;  /* 0xfffffff800dc3947 */ /* 0x000fea000383ffff */
[----:B-1----:R-:W-:-:S07]  /*0700*/  IMAD.MOV.U32 R26, RZ, RZ, R6 ;  /* 0x000000ffff1a7224 */ /* 0x002fce00078e0006 */
.L_x_2:
[----:B------:R-:W-:-:S13]  /*0710*/  ISETP.NE.AND P3, PT, R4, RZ, PT ;  /* 0x000000ff0400720c */ /* 0x000fda0003f65270 */
[----:B------:R-:W-:Y:S05]  /*0720*/  @!P3 BRA `(.L_x_4) ;  /* 0x000000080004b947 */ /* 0x000fea0003800000 */
[----:B------:R-:W-:Y:S01]  /*0730*/  ISETP.NE.AND P3, PT, R5, RZ, PT ;  /* 0x000000ff0500720c */ /* 0x000fe20003f65270 */
[----:B------:R-:W-:-:S12]  /*0740*/  @!P0 BRA `(.L_x_5) ;  /* 0x0000000000d08947 */ /* 0x000fd80003800000 */
[----:B------:R-:W0:Y:S01]  /*0750*/  LDCU.64 UR10, c[0x0][0x390] ;  /* 0x00007200ff0a77ac */ /* 0x000e220008000a00 */
[----:B------:R-:W-:-:S04]  /*0760*/  IADD3 R23, PT, PT, R9, R26, RZ ;  /* 0x0000001a09177210 */ /* 0x000fc80007ffe0ff */
[----:B------:R-:W-:-:S05]  /*0770*/  IADD3 R11, P4, PT, R2, R23, RZ ;  /* 0x00000017020b7210 */ /* 0x000fca0007f9e0ff */
[----:B------:R-:W-:Y:S01]  /*0780*/  IMAD.X R18, RZ, RZ, R8, P4 ;  /* 0x000000ffff127224 */ /* 0x000fe200020e0608 */
[----:B0-----:R-:W-:-:S04]  /*0790*/  LEA R16, P4, R11, UR10, 0x2 ;  /* 0x0000000a0b107c11 */ /* 0x001fc8000f8810ff */
[----:B------:R-:W-:-:S05]  /*07a0*/  LEA.HI.X R17, R11, UR11, R18, 0x2, P4 ;  /* 0x0000000b0b117c11 */ /* 0x000fca000a0f1412 */
[----:B------:R-:W2:Y:S01]  /*07b0*/  LDG.E R11, desc[UR6][R16.64] ;  /* 0x00000006100b7981 */ /* 0x000ea2000c1e1900 */
[----:B------:R-:W-:Y:S01]  /*07c0*/  IADD3 R27, P4, PT, R9, R26, RZ ;  /* 0x0000001a091b7210 */ /* 0x000fe20007f9e0ff */
[----:B------:R-:W-:-:S04]  /*07d0*/  IMAD.WIDE.U32 R24, R23, 0x4, R14 ;  /* 0x0000000417187825 */ /* 0x000fc800078e000e */
[----:B------:R-:W-:Y:S01]  /*07e0*/  IMAD.X R28, RZ, RZ, RZ, P4 ;  /* 0x000000ffff1c7224 */ /* 0x000fe200020e06ff */
[----:B------:R-:W-:Y:S01]  /*07f0*/  IADD3 R18, P4, PT, R2, R27, RZ ;  /* 0x0000001b02127210 */ /* 0x000fe20007f9e0ff */
[----:B------:R-:W-:-:S04]  /*0800*/  IMAD.WIDE.U32 R22, R23, 0x4, R12 ;  /* 0x0000000417167825 */ /* 0x000fc800078e000c */
[----:B------:R-:W-:Y:S01]  /*0810*/  IMAD.X R19, R8, 0x1, R28, P4 ;  /* 0x0000000108137824 */ /* 0x000fe200020e061c */
[----:B------:R-:W-:-:S04]  /*0820*/  LEA R20, P4, R18, UR10, 0x2 ;  /* 0x0000000a12147c11 */ /* 0x000fc8000f8810ff */
[----:B------:R-:W-:Y:S01]  /*0830*/  LEA.HI.X R21, R18, UR11, R19, 0x2, P4 ;  /* 0x0000000b12157c11 */ /* 0x000fe2000a0f1413 */
[----:B--2---:R-:W-:Y:S04]  /*0840*/  STG.E desc[UR6][R24.64], R11 ;  /* 0x0000000b18007986 */ /* 0x004fe8000c101906 */
[----:B------:R0:W-:Y:S04]  /*0850*/  STG.E desc[UR6][R22.64], R26 ;  /* 0x0000001a16007986 */ /* 0x0001e8000c101906 */
[----:B------:R-:W2:Y:S01]  /*0860*/  LDG.E R29, desc[UR6][R20.64+0x4] ;  /* 0x00000406141d7981 */ /* 0x000ea2000c1e1900 */
[----:B------:R-:W-:-:S02]  /*0870*/  SHF.L.U32 R19, R27, 0x2, RZ ;  /* 0x000000021b137819 */ /* 0x000fc400000006ff */
[----:B------:R-:W-:Y:S02]  /*0880*/  SHF.L.U64.HI R27, R27, 0x2, R28 ;  /* 0x000000021b1b7819 */ /* 0x000fe4000001021c */
[-C--:B------:R-:W-:Y:S02]  /*0890*/  IADD3 R16, P4, PT, R14, R19.reuse, RZ ;  /* 0x000000130e107210 */ /* 0x080fe40007f9e0ff */
[----:B------:R-:W-:-:S03]  /*08a0*/  IADD3 R18, P5, PT, R12, R19, RZ ;  /* 0x000000130c127210 */ /* 0x000fc60007fbe0ff */
[--C-:B------:R-:W-:Y:S02]  /*08b0*/  IMAD.X R17, R15, 0x1, R27.reuse, P4 ;  /* 0x000000010f117824 */ /* 0x100fe400020e061b */
[----:B------:R-:W-:Y:S02]  /*08c0*/  IMAD.X R19, R13, 0x1, R27, P5 ;  /* 0x000000010d137824 */ /* 0x000fe400028e061b */
[C---:B------:R-:W-:Y:S01]  /*08d0*/  VIADD R27, R26.reuse, 0x1 ;  /* 0x000000011a1b7836 */ /* 0x040fe20000000000 */
[----:B--2---:R1:W-:Y:S04]  /*08e0*/  STG.E desc[UR6][R16.64+0x4], R29 ;  /* 0x0000041d10007986 */ /* 0x0043e8000c101906 */
[----:B------:R-:W-:Y:S04]  /*08f0*/  STG.E desc[UR6][R18.64+0x4], R27 ;  /* 0x0000041b12007986 */ /* 0x000fe8000c101906 */
[----:B0-----:R-:W2:Y:S01]  /*0900*/  LDG.E R23, desc[UR6][R20.64+0x8] ;  /* 0x0000080614177981 */ /* 0x001ea2000c1e1900 */
[C---:B------:R-:W-:Y:S01]  /*0910*/  IADD3 R11, PT, PT, R26.reuse, 0x2, RZ ;  /* 0x000000021a0b7810 */ /* 0x040fe20007ffe0ff */
[----:B------:R-:W-:-:S02]  /*0920*/  VIADD R25, R26, 0x3 ;  /* 0x000000031a197836 */ /* 0x000fc40000000000 */
[----:B--2---:R0:W-:Y:S04]  /*0930*/  STG.E desc[UR6][R16.64+0x8], R23 ;  /* 0x0000081710007986 */ /* 0x0041e8000c101906 */
[----:B------:R2:W-:Y:S04]  /*0940*/  STG.E desc[UR6][R18.64+0x8], R11 ;  /* 0x0000080b12007986 */ /* 0x0005e8000c101906 */
[----:B------:R-:W3:Y:S01]  /*0950*/  LDG.E R22, desc[UR6][R20.64+0xc] ;  /* 0x00000c0614167981 */ /* 0x000ee2000c1e1900 */
[----:B-1----:R-:W-:-:S03]  /*0960*/  VIADD R29, R26, 0x4 ;  /* 0x000000041a1d7836 */ /* 0x002fc60000000000 */
[----:B---3--:R-:W-:Y:S04]  /*0970*/  STG.E desc[UR6][R16.64+0xc], R22 ;  /* 0x00000c1610007986 */ /* 0x008fe8000c101906 */
[----:B------:R1:W-:Y:S04]  /*0980*/  STG.E desc[UR6][R18.64+0xc], R25 ;  /* 0x00000c1912007986 */ /* 0x0003e8000c101906 */
[----:B------:R-:W3:Y:S01]  /*0990*/  LDG.E R24, desc[UR6][R20.64+0x10] ;  /* 0x0000100614187981 */ /* 0x000ee2000c1e1900 */
[----:B0-----:R-:W-:-:S03]  /*09a0*/  VIADD R23, R26, 0x5 ;  /* 0x000000051a177836 */ /* 0x001fc60000000000 */
[----:B---3--:R0:W-:Y:S04]  /*09b0*/  STG.E desc[UR6][R16.64+0x10], R24 ;  /* 0x0000101810007986 */ /* 0x0081e8000c101906 */
[----:B------:R0:W-:Y:S04]  /*09c0*/  STG.E desc[UR6][R18.64+0x10], R29 ;  /* 0x0000101d12007986 */ /* 0x0001e8000c101906 */
[----:B------:R-:W3:Y:S01]  /*09d0*/  LDG.E R27, desc[UR6][R20.64+0x14] ;  /* 0x00001406141b7981 */ /* 0x000ee2000c1e1900 */
[----:B--2---:R-:W-:-:S03]  /*09e0*/  IADD3 R11, PT, PT, R26, 0x6, RZ ;  /* 0x000000061a0b7810 */ /* 0x004fc60007ffe0ff */
[----:B---3--:R0:W-:Y:S04]  /*09f0*/  STG.E desc[UR6][R16.64+0x14], R27 ;  /* 0x0000141b10007986 */ /* 0x0081e8000c101906 */
[----:B------:R0:W-:Y:S04]  /*0a00*/  STG.E desc[UR6][R18.64+0x14], R23 ;  /* 0x0000141712007986 */ /* 0x0001e8000c101906 */
[----:B------:R-:W2:Y:S01]  /*0a10*/  LDG.E R28, desc[UR6][R20.64+0x18] ;  /* 0x00001806141c7981 */ /* 0x000ea2000c1e1900 */
[----:B-1----:R-:W-:-:S03]  /*0a20*/  VIADD R25, R26, 0x7 ;  /* 0x000000071a197836 */ /* 0x002fc60000000000 */
[----:B--2---:R0:W-:Y:S04]  /*0a30*/  STG.E desc[UR6][R16.64+0x18], R28 ;  /* 0x0000181c10007986 */ /* 0x0041e8000c101906 */
[----:B------:R0:W-:Y:S04]  /*0a40*/  STG.E desc[UR6][R18.64+0x18], R11 ;  /* 0x0000180b12007986 */ /* 0x0001e8000c101906 */
[----:B------:R-:W2:Y:S01]  /*0a50*/  LDG.E R22, desc[UR6][R20.64+0x1c] ;  /* 0x00001c0614167981 */ /* 0x000ea2000c1e1900 */
[----:B------:R-:W-:-:S03]  /*0a60*/  VIADD R26, R26, 0x8 ;  /* 0x000000081a1a7836 */ /* 0x000fc60000000000 */
[----:B--2---:R0:W-:Y:S04]  /*0a70*/  STG.E desc[UR6][R16.64+0x1c], R22 ;  /* 0x00001c1610007986 */ /* 0x0041e8000c101906 */
[----:B------:R0:W-:Y:S02]  /*0a80*/  STG.E desc[UR6][R18.64+0x1c], R25 ;  /* 0x00001c1912007986 */ /* 0x0001e4000c101906 */
.L_x_5:
[----:B------:R-:W-:Y:S05]  /*0a90*/  @!P3 BRA `(.L_x_4) ;  /* 0x000000040028b947 */ /* 0x000fea0003800000 */
[----:B------:R-:W-:Y:S01]  /*0aa0*/  ISETP.NE.AND P3, PT, R7, RZ, PT ;  /* 0x000000ff0700720c */ /* 0x000fe20003f65270 */
[----:B------:R-:W-:-:S12]  /*0ab0*/  @!P1 BRA `(.L_x_6) ;  /* 0x0000000000909947 */ /* 0x000fd80003800000 */
[----:B------:R-:W1:Y:S01]  /*0ac0*/  LDCU.64 UR10, c[0x0][0x390] ;  /* 0x00007200ff0a77ac */ /* 0x000e620008000a00 */
[----:B------:R-:W-:-:S05]  /*0ad0*/  IMAD.IADD R21, R9, 0x1, R26 ;  /* 0x0000000109157824 */ /* 0x000fca00078e021a */
[----:B0-----:R-:W-:-:S04]  /*0ae0*/  IADD3 R11, P4, PT, R2, R21, RZ ;  /* 0x00000015020b7210 */ /* 0x001fc80007f9e0ff */
[----:B------:R-:W-:Y:S02]  /*0af0*/  IADD3.X R16, PT, PT, RZ, R8, RZ, P4, !PT ;  /* 0x00000008ff107210 */ /* 0x000fe400027fe4ff */
[----:B-1----:R-:W-:-:S04]  /*0b00*/  LEA R22, P4, R11, UR10, 0x2 ;  /* 0x0000000a0b167c11 */ /* 0x002fc8000f8810ff */
[----:B------:R-:W-:-:S05]  /*0b10*/  LEA.HI.X R23, R11, UR11, R16, 0x2, P4 ;  /* 0x0000000b0b177c11 */ /* 0x000fca000a0f1410 */
[----:B------:R-:W2:Y:S01]  /*0b20*/  LDG.E R11, desc[UR6][R22.64] ;  /* 0x00000006160b7981 */ /* 0x000ea2000c1e1900 */
[----:B------:R-:W-:-:S05]  /*0b30*/  IADD3 R25, P4, PT, R9, R26, RZ ;  /* 0x0000001a09197210 */ /* 0x000fca0007f9e0ff */
[----:B------:R-:W-:Y:S01]  /*0b40*/  IMAD.X R24, RZ, RZ, RZ, P4 ;  /* 0x000000ffff187224 */ /* 0x000fe200020e06ff */
[----:B------:R-:W-:-:S05]  /*0b50*/  IADD3 R17, P4, PT, R2, R25, RZ ;  /* 0x0000001902117210 */ /* 0x000fca0007f9e0ff */
[----:B------:R-:W-:Y:S01]  /*0b60*/  IMAD.X R18, R8, 0x1, R24, P4 ;  /* 0x0000000108127824 */ /* 0x000fe200020e0618 */
[----:B------:R-:W-:-:S04]  /*0b70*/  LEA R16, P4, R17, UR10, 0x2 ;  /* 0x0000000a11107c11 */ /* 0x000fc8000f8810ff */
[----:B------:R-:W-:Y:S01]  /*0b80*/  LEA.HI.X R17, R17, UR11, R18, 0x2, P4 ;  /* 0x0000000b11117c11 */ /* 0x000fe2000a0f1412 */
[----:B------:R-:W-:-:S04]  /*0b90*/  IMAD.WIDE.U32 R18, R21, 0x4, R14 ;  /* 0x0000000415127825 */ /* 0x000fc800078e000e */
[----:B------:R-:W-:Y:S01]  /*0ba0*/  IMAD.WIDE.U32 R20, R21, 0x4, R12 ;  /* 0x0000000415147825 */ /* 0x000fe200078e000c */
[----:B--2---:R0:W-:Y:S04]  /*0bb0*/  STG.E desc[UR6][R18.64], R11 ;  /* 0x0000000b12007986 */ /* 0x0041e8000c101906 */
[----:B------:R1:W-:Y:S04]  /*0bc0*/  STG.E desc[UR6][R20.64], R26 ;  /* 0x0000001a14007986 */ /* 0x0003e8000c101906 */
[----:B------:R-:W2:Y:S01]  /*0bd0*/  LDG.E R27, desc[UR6][R16.64+0x4] ;  /* 0x00000406101b7981 */ /* 0x000ea2000c1e1900 */
[C---:B------:R-:W-:Y:S01]  /*0be0*/  IMAD.SHL.U32 R23, R25.reuse, 0x4, RZ ;  /* 0x0000000419177824 */ /* 0x040fe200078e00ff */
[----:B------:R-:W-:Y:S01]  /*0bf0*/  SHF.L.U64.HI R25, R25, 0x2, R24 ;  /* 0x0000000219197819 */ /* 0x000fe20000010218 */
[----:B------:R-:W-:-:S03]  /*0c00*/  VIADD R29, R26, 0x1 ;  /* 0x000000011a1d7836 */ /* 0x000fc60000000000 */
[-C--:B------:R-:W-:Y:S02]  /*0c10*/  IADD3 R22, P4, PT, R14, R23.reuse, RZ ;  /* 0x000000170e167210 */ /* 0x080fe40007f9e0ff */
[----:B------:R-:W-:Y:S02]  /*0c20*/  IADD3 R24, P5, PT, R12, R23, RZ ;  /* 0x000000170c187210 */ /* 0x000fe40007fbe0ff */
[----:B------:R-:W-:-:S03]  /*0c30*/  IADD3.X R23, PT, PT, R15, R25, RZ, P4, !PT ;  /* 0x000000190f177210 */ /* 0x000fc600027fe4ff */
[----:B------:R-:W-:Y:S02]  /*0c40*/  IMAD.X R25, R13, 0x1, R25, P5 ;  /* 0x000000010d197824 */ /* 0x000fe400028e0619 */
[----:B--2---:R2:W-:Y:S04]  /*0c50*/  STG.E desc[UR6][R22.64+0x4], R27 ;  /* 0x0000041b16007986 */ /* 0x0045e8000c101906 */
[----:B------:R2:W-:Y:S04]  /*0c60*/  STG.E desc[UR6][R24.64+0x4], R29 ;  /* 0x0000041d18007986 */ /* 0x0005e8000c101906 */
[----:B0-----:R-:W3:Y:S01]  /*0c70*/  LDG.E R11, desc[UR6][R16.64+0x8] ;  /* 0x00000806100b7981 */ /* 0x001ee2000c1e1900 */
[C---:B-1----:R-:W-:Y:S01]  /*0c80*/  VIADD R21, R26.reuse, 0x2 ;  /* 0x000000021a157836 */ /* 0x042fe20000000000 */
[----:B------:R-:W-:-:S02]  /*0c90*/  IADD3 R18, PT, PT, R26, 0x3, RZ ;  /* 0x000000031a127810 */ /* 0x000fc40007ffe0ff */
[----:B---3--:R2:W-:Y:S04]  /*0ca0*/  STG.E desc[UR6][R22.64+0x8], R11 ;  /* 0x0000080b16007986 */ /* 0x0085e8000c101906 */
[----:B------:R2:W-:Y:S04]  /*0cb0*/  STG.E desc[UR6][R24.64+0x8], R21 ;  /* 0x0000081518007986 */ /* 0x0005e8000c101906 */
[----:B------:R-:W3:Y:S01]  /*0cc0*/  LDG.E R19, desc[UR6][R16.64+0xc] ;  /* 0x00000c0610137981 */ /* 0x000ee2000c1e1900 */
[----:B------:R-:W-:-:S03]  /*0cd0*/  VIADD R26, R26, 0x4 ;  /* 0x000000041a1a7836 */ /* 0x000fc60000000000 */
[----:B---3--:R2:W-:Y:S04]  /*0ce0*/  STG.E desc[UR6][R22.64+0xc], R19 ;  /* 0x00000c1316007986 */ /* 0x0085e8000c101906 */
[----:B------:R2:W-:Y:S02]  /*0cf0*/  STG.E desc[UR6][R24.64+0xc], R18 ;  /* 0x00000c1218007986 */ /* 0x0005e4000c101906 */
.L_x_6:
[----:B------:R-:W-:Y:S05]  /*0d00*/  @!P3 BRA `(.L_x_4) ;  /* 0x00000000008cb947 */ /* 0x000fea0003800000 */
[----:B------:R-:W1:Y:S01]  /*0d10*/  LDCU.64 UR10, c[0x0][0x390] ;  /* 0x00007200ff0a77ac */ /* 0x000e620008000a00 */
[----:B0-----:R-:W-:-:S05]  /*0d20*/  IMAD.IADD R17, R9, 0x1, R26 ;  /* 0x0000000109117824 */ /* 0x001fca00078e021a */
[----:B--2---:R-:W-:-:S05]  /*0d30*/  IADD3 R11, P3, PT, R2, R17, RZ ;  /* 0x00000011020b7210 */ /* 0x004fca0007f7e0ff */
[----:B------:R-:W-:Y:S01]  /*0d40*/  IMAD.X R16, RZ, RZ, R8, P3 ;  /* 0x000000ffff107224 */ /* 0x000fe200018e0608 */
[----:B-1----:R-:W-:-:S04]  /*0d50*/  LEA R20, P3, R11, UR10, 0x2 ;  /* 0x0000000a0b147c11 */ /* 0x002fc8000f8610ff */
[----:B------:R-:W-:-:S06]  /*0d60*/  LEA.HI.X R21, R11, UR11, R16, 0x2, P3 ;  /* 0x0000000b0b157c11 */ /* 0x000fcc00098f1410 */
[----:B------:R-:W2:Y:S01]  /*0d70*/  LDG.E R21, desc[UR6][R20.64] ;  /* 0x0000000614157981 */ /* 0x000ea2000c1e1900 */
[----:B------:R-:W-:Y:S01]  /*0d80*/  IMAD.WIDE.U32 R18, R17, 0x4, R14 ;  /* 0x0000000411127825 */ /* 0x000fe200078e000e */
[----:B------:R-:W-:-:S03]  /*0d90*/  ISETP.NE.AND P3, PT, R7, 0x1, PT ;  /* 0x000000010700780c */ /* 0x000fc60003f65270 */
[----:B------:R-:W-:Y:S01]  /*0da0*/  IMAD.WIDE.U32 R16, R17, 0x4, R12 ;  /* 0x0000000411107825 */ /* 0x000fe200078e000c */
[----:B--2---:R1:W-:Y:S04]  /*0db0*/  STG.E desc[UR6][R18.64], R21 ;  /* 0x0000001512007986 */ /* 0x0043e8000c101906 */
[----:B------:R1:W-:Y:S05]  /*0dc0*/  STG.E desc[UR6][R16.64], R26 ;  /* 0x0000001a10007986 */ /* 0x0003ea000c101906 */
[----:B------:R-:W-:Y:S05]  /*0dd0*/  @!P3 BRA `(.L_x_4) ;  /* 0x000000000058b947 */ /* 0x000fea0003800000 */
[----:B-1----:R-:W-:-:S04]  /*0de0*/  IADD3 R17, P3, PT, R9, R26, RZ ;  /* 0x0000001a09117210 */ /* 0x002fc80007f7e0ff */
[----:B------:R-:W-:Y:S02]  /*0df0*/  IADD3.X R18, PT, PT, RZ, RZ, RZ, P3, !PT ;  /* 0x000000ffff127210 */ /* 0x000fe40001ffe4ff */
[----:B------:R-:W-:-:S05]  /*0e00*/  IADD3 R9, P3, PT, R2, R17, RZ ;  /* 0x0000001102097210 */ /* 0x000fca0007f7e0ff */
[----:B------:R-:W-:Y:S01]  /*0e10*/  IMAD.X R16, R8, 0x1, R18, P3 ;  /* 0x0000000108107824 */ /* 0x000fe200018e0612 */
[----:B------:R-:W-:-:S04]  /*0e20*/  LEA R20, P3, R9, UR10, 0x2 ;  /* 0x0000000a09147c11 */ /* 0x000fc8000f8610ff */
[----:B------:R-:W-:-:S05]  /*0e30*/  LEA.HI.X R21, R9, UR11, R16, 0x2, P3 ;  /* 0x0000000b09157c11 */ /* 0x000fca00098f1410 */
[----:B------:R-:W2:Y:S01]  /*0e40*/  LDG.E R11, desc[UR6][R20.64+0x4] ;  /* 0x00000406140b7981 */ /* 0x000ea2000c1e1900 */
[C---:B------:R-:W-:Y:S01]  /*0e50*/  IMAD.SHL.U32 R19, R17.reuse, 0x4, RZ ;  /* 0x0000000411137824 */ /* 0x040fe200078e00ff */
[----:B------:R-:W-:-:S04]  /*0e60*/  SHF.L.U64.HI R9, R17, 0x2, R18 ;  /* 0x0000000211097819 */ /* 0x000fc80000010212 */
[-C--:B------:R-:W-:Y:S02]  /*0e70*/  IADD3 R16, P3, PT, R14, R19.reuse, RZ ;  /* 0x000000130e107210 */ /* 0x080fe40007f7e0ff */
[----:B------:R-:W-:-:S03]  /*0e80*/  IADD3 R18, P4, PT, R12, R19, RZ ;  /* 0x000000130c127210 */ /* 0x000fc60007f9e0ff */
[----:B------:R-:W-:Y:S01]  /*0e90*/  IMAD.X R17, R15, 0x1, R9, P3 ;  /* 0x000000010f117824 */ /* 0x000fe200018e0609 */
[----:B------:R-:W-:Y:S01]  /*0ea0*/  IADD3.X R19, PT, PT, R13, R9, RZ, P4, !PT ;  /* 0x000000090d137210 */ /* 0x000fe200027fe4ff */
[----:B------:R-:W-:Y:S01]  /*0eb0*/  VIADD R9, R26, 0x1 ;  /* 0x000000011a097836 */ /* 0x000fe20000000000 */
[----:B------:R-:W-:Y:S02]  /*0ec0*/  ISETP.NE.AND P3, PT, R7, 0x2, PT ;  /* 0x000000020700780c */ /* 0x000fe40003f65270 */
[----:B--2---:R3:W-:Y:S04]  /*0ed0*/  STG.E desc[UR6][R16.64+0x4], R11 ;  /* 0x0000040b10007986 */ /* 0x0047e8000c101906 */
[----:B------:R3:W-:Y:S07]  /*0ee0*/  STG.E desc[UR6][R18.64+0x4], R9 ;  /* 0x0000040912007986 */ /* 0x0007ee000c101906 */
[----:B------:R-:W-:Y:S05]  /*0ef0*/  @!P3 BRA `(.L_x_4) ;  /* 0x000000000010b947 */ /* 0x000fea0003800000 */
[----:B------:R-:W2:Y:S01]  /*0f00*/  LDG.E R21, desc[UR6][R20.64+0x8] ;  /* 0x0000080614157981 */ /* 0x000ea2000c1e1900 */
[----:B---3--:R-:W-:-:S03]  /*0f10*/  VIADD R9, R26, 0x2 ;  /* 0x000000021a097836 */ /* 0x008fc60000000000 */
[----:B--2---:R4:W-:Y:S04]  /*0f20*/  STG.E desc[UR6][R16.64+0x8], R21 ;  /* 0x0000081510007986 */ /* 0x0049e8000c101906 */
[----:B------:R4:W-:Y:S02]  /*0f30*/  STG.E desc[UR6][R18.64+0x8], R9 ;  /* 0x0000080912007986 */ /* 0x0009e4000c101906 */
.L_x_4:
[----:B------:R-:W-:Y:S05]  /*0f40*/  @!P2 BRA `(.L_x_7) ;  /* 0xfffffff000a0a947 */ /* 0x000fea000383ffff */
.L_x_1:
[----:B------:R-:W-:Y:S05]  /*0f50*/  BSYNC.RECONVERGENT B0 ;  /* 0x0000000000007941 */ /* 0x000fea0003800200 */
.L_x_0:
[----:B------:R-:W5:Y:S02]  /*0f60*/  LDC R2, c[0x0][0x38c] ;  /* 0x0000e300ff027b82 */ /* 0x000f640000000800 */
[----:B-----5:R-:W-:-:S04]  /*0f70*/  ISETP.GE.AND P0, PT, R2, 0x1, PT ;  /* 0x000000010200780c */ /* 0x020fc80003f06270 */
[----:B------:R-:W-:-:S13]  /*0f80*/  ISETP.GE.OR P0, PT, R0, R3, !P0 ;  /* 0x000000030000720c */ /* 0x000fda0004706670 */
[----:B------:R-:W-:Y:S05]  /*0f90*/  @P0 EXIT ;  /* 0x000000000000094d */ /* 0x000fea0003800000 */
[----:B------:R-:W0:Y:S02]  /*0fa0*/  LDCU.U16 UR4, c[0x0][0x384] ;  /* 0x00007080ff0477ac */ /* 0x000e240008000400 */
.L_x_14:
[----:B------:R-:W5:Y:S01]  /*0fb0*/  LDCU UR8, c[0x0][0x384] ;  /* 0x00007080ff0877ac */ /* 0x000f620008000800 */
[----:B------:R-:W-:Y:S01]  /*0fc0*/  IMAD.MOV.U32 R2, RZ, RZ, RZ ;  /* 0x000000ffff027224 */ /* 0x000fe200078e00ff */
[----:B------:R-:W-:Y:S02]  /*0fd0*/  PRMT R4, RZ, 0x7610, R4 ;  /* 0x00007610ff047816 */ /* 0x000fe40000000004 */
[----:B------:R-:W-:Y:S01]  /*0fe0*/  PRMT R5, RZ, 0x7610, R5 ;  /* 0x00007610ff057816 */ /* 0x000fe20000000005 */
[----:B-----5:R-:W-:-:S04]  /*0ff0*/  IMAD R3, R0, UR8, RZ ;  /* 0x0000000800037c24 */ /* 0x020fc8000f8e02ff */
[----:B0-23--:R-:W-:-:S07]  /*1000*/  IMAD.WIDE R10, R3, 0x4, R14 ;  /* 0x00000004030a7825 */ /* 0x00dfce00078e020e */
.L_x_13:
[----:B-1--4-:R-:W0:Y:S01]  /*1010*/  LDC R17, c[0x0][0x384] ;  /* 0x0000e100ff117b82 */ /* 0x012e220000000800 */
[----:B------:R-:W-:Y:S01]  /*1020*/  IADD3 R6, PT, PT, R2, 0x1, RZ ;  /* 0x0000000102067810 */ /* 0x000fe20007ffe0ff */
[----:B------:R-:W-:-:S03]  /*1030*/  IMAD.MOV.U32 R9, RZ, RZ, R2 ;  /* 0x000000ffff097224 */ /* 0x000fc600078e0002 */
[----:B0-----:R-:W-:-:S13]  /*1040*/  ISETP.GE.AND P0, PT, R6, R17, PT ;  /* 0x000000110600720c */ /* 0x001fda0003f06270 */
[----:B------:R-:W-:Y:S05]  /*1050*/  @P0 BRA `(.L_x_8) ;  /* 0x0000000c00240947 */ /* 0x000fea0003800000 */
[--C-:B------:R-:W-:Y:S02]  /*1060*/  IADD3 R7, PT, PT, -R2, -0x2, R17.reuse ;  /* 0xfffffffe02077810 */ /* 0x100fe40007ffe111 */
[-C--:B------:R-:W-:Y:S02]  /*1070*/  LOP3.LUT R8, RZ, R2.reuse, RZ, 0x33, !PT ;  /* 0x00000002ff087212 */ /* 0x080fe400078e33ff */
[----:B------:R-:W-:Y:S01]  /*1080*/  ISETP.GE.U32.AND P0, PT, R7, 0xf, PT ;  /* 0x0000000f0700780c */ /* 0x000fe20003f06070 */
[----:B------:R-:W-:Y:S01]  /*1090*/  IMAD.MOV.U32 R7, RZ, RZ, R6 ;  /* 0x000000ffff077224 */ /* 0x000fe200078e0006 */
[----:B------:R-:W-:Y:S01]  /*10a0*/  MOV R9, R2 ;  /* 0x0000000200097202 */ /* 0x000fe20000000f00 */
[----:B------:R-:W-:-:S10]  /*10b0*/  IMAD.IADD R8, R8, 0x1, R17 ;  /* 0x0000000108087824 */ /* 0x000fd400078e0211 */
[----:B------:R-:W-:Y:S05]  /*10c0*/  @!P0 BRA `(.L_x_9) ;  /* 0x00000004006c8947 */ /* 0x000fea0003800000 */
[----:B------:R-:W-:Y:S01]  /*10d0*/  LOP3.LUT R7, R8, 0xfffffff0, RZ, 0xc0, !PT ;  /* 0xfffffff008077812 */ /* 0x000fe200078ec0ff */
[--C-:B------:R-:W-:Y:S02]  /*10e0*/  IMAD.MOV.U32 R24, RZ, RZ, R2.reuse ;  /* 0x000000ffff187224 */ /* 0x100fe400078e0002 */
[----:B------:R-:W-:Y:S02]  /*10f0*/  IMAD.MOV.U32 R9, RZ, RZ, R2 ;  /* 0x000000ffff097224 */ /* 0x000fe400078e0002 */
[----:B------:R-:W-:-:S07]  /*1100*/  IMAD.MOV R7, RZ, RZ, -R7 ;  /* 0x000000ffff077224 */ /* 0x000fce00078e0a07 */
.L_x_10:
[----:B------:R-:W-:Y:S01]  /*1110*/  IADD3 R18, PT, PT, R24, 0x1, RZ ;  /* 0x0000000118127810 */ /* 0x000fe20007ffe0ff */
[----:B------:R-:W-:-:S04]  /*1120*/  IMAD.WIDE R20, R9, 0x4, R10 ;  /* 0x0000000409147825 */ /* 0x000fc800078e020a */
[----:B------:R-:W-:Y:S02]  /*1130*/  IMAD.WIDE.U32 R16, R18, 0x4, R10 ;  /* 0x0000000412107825 */ /* 0x000fe400078e000a */
[----:B------:R-:W2:Y:S04]  /*1140*/  LDG.E R20, desc[UR6][R20.64] ;  /* 0x0000000614147981 */ /* 0x000ea8000c1e1900 */
[----:B------:R-:W2:Y:S04]  /*1150*/  LDG.E R19, desc[UR6][R16.64] ;  /* 0x0000000610137981 */ /* 0x000ea8000c1e1900 */
[----:B------:R-:W3:Y:S01]  /*1160*/  LDG.E R25, desc[UR6][R16.64+0x8] ;  /* 0x0000080610197981 */ /* 0x000ee2000c1e1900 */
[----:B--2---:R-:W-:-:S04]  /*1170*/  FSETP.GEU.AND P0, PT, R19, R20, PT ;  /* 0x000000141300720b */ /* 0x004fc80003f0e000 */
[----:B------:R-:W-:Y:S02]  /*1180*/  SEL R9, R18, R9, !P0 ;  /* 0x0000000912097207 */ /* 0x000fe40004000000 */
[----:B------:R-:W2:Y:S03]  /*1190*/  LDG.E R18, desc[UR6][R16.64+0x4] ;  /* 0x0000040610127981 */ /* 0x000ea6000c1e1900 */
[----:B------:R-:W-:-:S06]  /*11a0*/  IMAD.WIDE R22, R9, 0x4, R10 ;  /* 0x0000000409167825 */ /* 0x000fcc00078e020a */
[----:B------:R-:W2:Y:S02]  /*11b0*/  LDG.E R23, desc[UR6][R22.64] ;  /* 0x0000000616177981 */ /* 0x000ea4000c1e1900 */
[----:B--2---:R-:W-:-:S13]  /*11c0*/  FSETP.GEU.AND P0, PT, R18, R23, PT ;  /* 0x000000171200720b */ /* 0x004fda0003f0e000 */
[----:B------:R-:W-:-:S04]  /*11d0*/  @!P0 VIADD R9, R24, 0x2 ;  /* 0x0000000218098836 */ /* 0x000fc80000000000 */
[----:B------:R-:W-:-:S06]  /*11e0*/  IMAD.WIDE R18, R9, 0x4, R10 ;  /* 0x0000000409127825 */ /* 0x000fcc00078e020a */
[----:B------:R-:W3:Y:S02]  /*11f0*/  LDG.E R18, desc[UR6][R18.64] ;  /* 0x0000000612127981 */ /* 0x000ee4000c1e1900 */
[----:B---3--:R-:W-:Y:S02]  /*1200*/  FSETP.GEU.AND P0, PT, R25, R18, PT ;  /* 0x000000121900720b */ /* 0x008fe40003f0e000 */
[----:B------:R-:W2:Y:S11]  /*1210*/  LDG.E R25, desc[UR6][R16.64+0xc] ;  /* 0x00000c0610197981 */ /* 0x000eb6000c1e1900 */
[----:B------:R-:W-:-:S04]  /*1220*/  @!P0 VIADD R9, R24, 0x3 ;  /* 0x0000000318098836 */ /* 0x000fc80000000000 */
[----:B------:R-:W-:-:S06]  /*1230*/  IMAD.WIDE R20, R9, 0x4, R10 ;  /* 0x0000000409147825 */ /* 0x000fcc00078e020a */
[----:B------:R-:W2:Y:S02]  /*1240*/  LDG.E R20, desc[UR6][R20.64] ;  /* 0x0000000614147981 */ /* 0x000ea4000c1e1900 */
[----:B--2---:R-:W-:Y:S02]  /*1250*/  FSETP.GEU.AND P0, PT, R25, R20, PT ;  /* 0x000000141900720b */ /* 0x004fe40003f0e000 */
[----:B------:R-:W2:Y:S11]  /*1260*/  LDG.E R25, desc[UR6][R16.64+0x10] ;  /* 0x0000100610197981 */ /* 0x000eb6000c1e1900 */
[----:B------:R-:W-:-:S04]  /*1270*/  @!P0 VIADD R9, R24, 0x4 ;  /* 0x0000000418098836 */ /* 0x000fc80000000000 */
[----:B------:R-:W-:-:S06]  /*1280*/  IMAD.WIDE R22, R9, 0x4, R10 ;  /* 0x0000000409167825 */ /* 0x000fcc00078e020a */
[----:B------:R-:W2:Y:S02]  /*1290*/  LDG.E R22, desc[UR6][R22.64] ;  /* 0x0000000616167981 */ /* 0x000ea4000c1e1900 */
[----:B--2---:R-:W-:Y:S02]  /*12a0*/  FSETP.GEU.AND P0, PT, R25, R22, PT ;  /* 0x000000161900720b */ /* 0x004fe40003f0e000 */
[----:B------:R-:W2:Y:S11]  /*12b0*/  LDG.E R25, desc[UR6][R16.64+0x14] ;  /* 0x0000140610197981 */ /* 0x000eb6000c1e1900 */
[----:B------:R-:W-:-:S05]  /*12c0*/  @!P0 IADD3 R9, PT, PT, R24, 0x5, RZ ;  /* 0x0000000518098810 */ /* 0x000fca0007ffe0ff */
        /* <DEDUP_REMOVED lines=51> */
[----:B------:R-:W2:Y:S01]  /*1600*/  LDG.E R20, desc[UR6][R20.64] ;  /* 0x0000000614147981 */ /* 0x000ea2000c1e1900 */
[----:B------:R-:W-:-:S05]  /*1610*/  VIADD R7, R7, 0x10 ;  /* 0x0000001007077836 */ /* 0x000fca0000000000 */
[----:B------:R-:W-:Y:S02]  /*1620*/  ISETP.NE.AND P1, PT, R7, RZ, PT ;  /* 0x000000ff0700720c */ /* 0x000fe40003f25270 */
[----:B------:R-:W-:Y:S02]  /*1630*/  IADD3 R24, PT, PT, R24, 0x10, RZ ;  /* 0x0000001018187810 */ /* 0x000fe40007ffe0ff */
[----:B--2---:R-:W-:-:S04]  /*1640*/  FSETP.GEU.AND P0, PT, R25, R20, PT ;  /* 0x000000141900720b */ /* 0x004fc80003f0e000 */
[----:B------:R-:W-:-:S05]  /*1650*/  SEL R9, R24, R9, !P0 ;  /* 0x0000000918097207 */ /* 0x000fca0004000000 */
[----:B------:R-:W-:Y:S05]  /*1660*/  @P1 BRA `(.L_x_10) ;  /* 0xfffffff800a81947 */ /* 0x000fea000383ffff */
[----:B------:R-:W-:-:S07]  /*1670*/  VIADD R7, R24, 0x1 ;  /* 0x0000000118077836 */ /* 0x000fce0000000000 */
.L_x_9:
[----:B------:R-:W-:-:S13]  /*1680*/  LOP3.LUT P0, RZ, R8, 0xf, RZ, 0xc0, !PT ;  /* 0x0000000f08ff7812 */ /* 0x000fda000780c0ff */
[----:B------:R-:W-:Y:S05]  /*1690*/  @!P0 BRA `(.L_x_8) ;  /* 0x0000000400948947 */ /* 0x000fea0003800000 */
[----:B------:R-:W-:-:S05]  /*16a0*/  LOP3.LUT R8, RZ, R5, RZ, 0x33, !PT ;  /* 0x00000005ff087212 */ /* 0x000fca00078e33ff */
[----:B------:R-:W-:-:S05]  /*16b0*/  VIADD R8, R8, UR4 ;  /* 0x0000000408087c36 */ /* 0x000fca0008000000 */
[----:B------:R-:W-:-:S04]  /*16c0*/  LOP3.LUT R8, R8, 0xf, RZ, 0xc0, !PT ;  /* 0x0000000f08087812 */ /* 0x000fc800078ec0ff */
[C---:B------:R-:W-:Y:S01]  /*16d0*/  LOP3.LUT P0, RZ, R8.reuse, 0x7, RZ, 0xc0, !PT ;  /* 0x0000000708ff7812 */ /* 0x040fe2000780c0ff */
[----:B------:R-:W-:-:S05]  /*16e0*/  VIADD R16, R8, 0xffffffff ;  /* 0xffffffff08107836 */ /* 0x000fca0000000000 */
[----:B------:R-:W-:-:S13]  /*16f0*/  ISETP.GE.U32.AND P1, PT, R16, 0x7, PT ;  /* 0x000000071000780c */ /* 0x000fda0003f26070 */
[----:B------:R-:W-:Y:S05]  /*1700*/  @!P1 BRA `(.L_x_11) ;  /* 0x0000000000a89947 */ /* 0x000fea0003800000 */
[----:B------:R-:W-:-:S04]  /*1710*/  IMAD.WIDE R18, R9, 0x4, R10 ;  /* 0x0000000409127825 */ /* 0x000fc800078e020a */
[C---:B------:R-:W-:Y:S02]  /*1720*/  IMAD.WIDE.U32 R16, R7.reuse, 0x4, R10 ;  /* 0x0000000407107825 */ /* 0x040fe400078e000a */
[----:B------:R-:W2:Y:S04]  /*1730*/  LDG.E R19, desc[UR6][R18.64] ;  /* 0x0000000612137981 */ /* 0x000ea8000c1e1900 */
[----:B------:R-:W2:Y:S02]  /*1740*/  LDG.E R8, desc[UR6][R16.64] ;  /* 0x0000000610087981 */ /* 0x000ea4000c1e1900 */
[----:B--2---:R-:W-:Y:S02]  /*1750*/  FSETP.GEU.AND P1, PT, R8, R19, PT ;  /* 0x000000130800720b */ /* 0x004fe40003f2e000 */
[----:B------:R-:W2:Y:S02]  /*1760*/  LDG.E R8, desc[UR6][R16.64+0x4] ;  /* 0x0000040610087981 */ /* 0x000ea4000c1e1900 */
[----:B------:R-:W-:-:S05]  /*1770*/  SEL R9, R7, R9, !P1 ;  /* 0x0000000907097207 */ /* 0x000fca0004800000 */
        /* <DEDUP_REMOVED lines=32> */
[----:B--2---:R-:W-:-:S13]  /*1980*/  FSETP.GEU.AND P1, PT, R8, R21, PT ;  /* 0x000000150800720b */ /* 0x004fda0003f2e000 */
[C---:B------:R-:W-:Y:S02]  /*1990*/  @!P1 VIADD R9, R7.reuse, 0x7 ;  /* 0x0000000707099836 */ /* 0x040fe40000000000 */
[----:B------:R-:W-:-:S07]  /*19a0*/  VIADD R7, R7, 0x8 ;  /* 0x0000000807077836 */ /* 0x000fce0000000000 */
.L_x_11:
[----:B------:R-:W-:Y:S05]  /*19b0*/  @!P0 BRA `(.L_x_8) ;  /* 0x0000000000cc8947 */ /* 0x000fea0003800000 */
[----:B------:R-:W-:-:S04]  /*19c0*/  LOP3.LUT R8, RZ, R4, RZ, 0x33, !PT ;  /* 0x00000004ff087212 */ /* 0x000fc800078e33ff */
[----:B------:R-:W-:-:S04]  /*19d0*/  IADD3 R8, PT, PT, R8, UR4, RZ ;  /* 0x0000000408087c10 */ /* 0x000fc8000fffe0ff */
[----:B------:R-:W-:-:S04]  /*19e0*/  LOP3.LUT R8, R8, 0xffff, RZ, 0xc0, !PT ;  /* 0x0000ffff08087812 */ /* 0x000fc800078ec0ff */
[C---:B------:R-:W-:Y:S02]  /*19f0*/  LOP3.LUT R16, R8.reuse, 0x7, RZ, 0xc0, !PT ;  /* 0x0000000708107812 */ /* 0x040fe400078ec0ff */
[----:B------:R-:W-:-:S03]  /*1a00*/  LOP3.LUT R8, R8, 0x3, RZ, 0xc0, !PT ;  /* 0x0000000308087812 */ /* 0x000fc600078ec0ff */
[----:B------:R-:W-:Y:S01]  /*1a10*/  VIADD R16, R16, 0xffffffff ;  /* 0xffffffff10107836 */ /* 0x000fe20000000000 */
[----:B------:R-:W-:-:S04]  /*1a20*/  ISETP.NE.AND P1, PT, R8, RZ, PT ;  /* 0x000000ff0800720c */ /* 0x000fc80003f25270 */
[----:B------:R-:W-:-:S13]  /*1a30*/  ISETP.GE.U32.AND P0, PT, R16, 0x3, PT ;  /* 0x000000031000780c */ /* 0x000fda0003f06070 */
[----:B------:R-:W-:Y:S05]  /*1a40*/  @!P0 BRA `(.L_x_12) ;  /* 0x0000000000588947 */ /* 0x000fea0003800000 */
[----:B------:R-:W-:-:S04]  /*1a50*/  IMAD.WIDE R22, R9, 0x4, R10 ;  /* 0x0000000409167825 */ /* 0x000fc800078e020a */
[----:B------:R-:W-:Y:S02]  /*1a60*/  IMAD.WIDE.U32 R16, R7, 0x4, R10 ;  /* 0x0000000407107825 */ /* 0x000fe400078e000a */
[----:B------:R-:W2:Y:S04]  /*1a70*/  LDG.E R23, desc[UR6][R22.64] ;  /* 0x0000000616177981 */ /* 0x000ea8000c1e1900 */
[----:B------:R-:W2:Y:S04]  /*1a80*/  LDG.E R18, desc[UR6][R16.64] ;  /* 0x0000000610127981 */ /* 0x000ea8000c1e1900 */
[----:B------:R-:W3:Y:S04]  /*1a90*/  LDG.E R20, desc[UR6][R16.64+0x4] ;  /* 0x0000040610147981 */ /* 0x000ee8000c1e1900 */
[----:B------:R-:W4:Y:S01]  /*1aa0*/  LDG.E R24, desc[UR6][R16.64+0x8] ;  /* 0x0000080610187981 */ /* 0x000f22000c1e1900 */
[----:B--2---:R-:W-:-:S04]  /*1ab0*/  FSETP.GEU.AND P0, PT, R18, R23, PT ;  /* 0x000000171200720b */ /* 0x004fc80003f0e000 */
[----:B------:R-:W-:-:S05]  /*1ac0*/  SEL R9, R7, R9, !P0 ;  /* 0x0000000907097207 */ /* 0x000fca0004000000 */
[----:B------:R-:W-:-:S06]  /*1ad0*/  IMAD.WIDE R18, R9, 0x4, R10 ;  /* 0x0000000409127825 */ /* 0x000fcc00078e020a */
[----:B------:R-:W3:Y:S02]  /*1ae0*/  LDG.E R19, desc[UR6][R18.64] ;  /* 0x0000000612137981 */ /* 0x000ee4000c1e1900 */
[----:B---3--:R-:W-:-:S13]  /*1af0*/  FSETP.GEU.AND P0, PT, R20, R19, PT ;  /* 0x000000131400720b */ /* 0x008fda0003f0e000 */
[----:B------:R-:W-:-:S04]  /*1b00*/  @!P0 VIADD R9, R7, 0x1 ;  /* 0x0000000107098836 */ /* 0x000fc80000000000 */
[----:B------:R-:W-:-:S06]  /*1b10*/  IMAD.WIDE R20, R9, 0x4, R10 ;  /* 0x0000000409147825 */ /* 0x000fcc00078e020a */
[----:B------:R-:W4:Y:S02]  /*1b20*/  LDG.E R21, desc[UR6][R20.64] ;  /* 0x0000000614157981 */ /* 0x000f24000c1e1900 */
[----:B----4-:R-:W-:Y:S02]  /*1b30*/  FSETP.GEU.AND P0, PT, R24, R21, PT ;  /* 0x000000151800720b */ /* 0x010fe40003f0e000 */
[----:B------:R-:W2:Y:S11]  /*1b40*/  LDG.E R24, desc[UR6][R16.64+0xc] ;  /* 0x00000c0610187981 */ /* 0x000eb6000c1e1900 */
[----:B------:R-:W-:-:S05]  /*1b50*/  @!P0 IADD3 R9, PT, PT, R7, 0x2, RZ ;  /* 0x0000000207098810 */ /* 0x000fca0007ffe0ff */
[----:B------:R-:W-:-:S06]  /*1b60*/  IMAD.WIDE R22, R9, 0x4, R10 ;  /* 0x0000000409167825 */ /* 0x000fcc00078e020a */
[----:B------:R-:W2:Y:S02]  /*1b70*/  LDG.E R23, desc[UR6][R22.64] ;  /* 0x0000000616177981 */ /* 0x000ea4000c1e1900 */
[----:B--2---:R-:W-:-:S13]  /*1b80*/  FSETP.GEU.AND P0, PT, R24, R23, PT ;  /* 0x000000171800720b */ /* 0x004fda0003f0e000 */
[C---:B------:R-:W-:Y:S02]  /*1b90*/  @!P0 VIADD R9, R7.reuse, 0x3 ;  /* 0x0000000307098836 */ /* 0x040fe40000000000 */
[----:B------:R-:W-:-:S07]  /*1ba0*/  VIADD R7, R7, 0x4 ;  /* 0x0000000407077836 */ /* 0x000fce0000000000 */
.L_x_12:
[----:B------:R-:W-:Y:S05]  /*1bb0*/  @!P1 BRA `(.L_x_8) ;  /* 0x00000000004c9947 */ /* 0x000fea0003800000 */
[----:B------:R-:W-:-:S04]  /*1bc0*/  IMAD.WIDE R18, R9, 0x4, R10 ;  /* 0x0000000409127825 */ /* 0x000fc800078e020a */
[----:B------:R-:W-:Y:S02]  /*1bd0*/  IMAD.WIDE.U32 R16, R7, 0x4, R10 ;  /* 0x0000000407107825 */ /* 0x000fe400078e000a */
[----:B------:R-:W2:Y:S04]  /*1be0*/  LDG.E R19, desc[UR6][R18.64] ;  /* 0x0000000612137981 */ /* 0x000ea8000c1e1900 */
[----:B------:R-:W2:Y:S01]  /*1bf0*/  LDG.E R20, desc[UR6][R16.64] ;  /* 0x0000000610147981 */ /* 0x000ea2000c1e1900 */
[----:B------:R-:W-:Y:S02]  /*1c00*/  ISETP.NE.AND P1, PT, R8, 0x1, PT ;  /* 0x000000010800780c */ /* 0x000fe40003f25270 */
[----:B--2---:R-:W-:-:S04]  /*1c10*/  FSETP.GEU.AND P0, PT, R20, R19, PT ;  /* 0x000000131400720b */ /* 0x004fc80003f0e000 */
[----:B------:R-:W-:-:S07]  /*1c20*/  SEL R9, R7, R9, !P0 ;  /* 0x0000000907097207 */ /* 0x000fce0004000000 */
[----:B------:R-:W-:Y:S05]  /*1c30*/  @!P1 BRA `(.L_x_8) ;  /* 0x00000000002c9947 */ /* 0x000fea0003800000 */
[----:B------:R-:W-:Y:S01]  /*1c40*/  IMAD.WIDE R18, R9, 0x4, R10 ;  /* 0x0000000409127825 */ /* 0x000fe200078e020a */
[----:B------:R-:W2:Y:S05]  /*1c50*/  LDG.E R20, desc[UR6][R16.64+0x4] ;  /* 0x0000040610147981 */ /* 0x000eaa000c1e1900 */
[----:B------:R-:W2:Y:S01]  /*1c60*/  LDG.E R19, desc[UR6][R18.64] ;  /* 0x0000000612137981 */ /* 0x000ea2000c1e1900 */
[----:B------:R-:W-:-:S13]  /*1c70*/  ISETP.NE.AND P1, PT, R8, 0x2, PT ;  /* 0x000000020800780c */ /* 0x000fda0003f25270 */
[----:B------:R-:W3:Y:S01]  /*1c80*/  @P1 LDG.E R8, desc[UR6][R16.64+0x8] ;  /* 0x0000080610081981 */ /* 0x000ee2000c1e1900 */
[----:B--2---:R-:W-:-:S13]  /*1c90*/  FSETP.GEU.AND P0, PT, R20, R19, PT ;  /* 0x000000131400720b */ /* 0x004fda0003f0e000 */
[----:B------:R-:W-:-:S05]  /*1ca0*/  @!P0 IADD3 R9, PT, PT, R7, 0x1, RZ ;  /* 0x0000000107098810 */ /* 0x000fca0007ffe0ff */
[----:B------:R-:W-:-:S06]  /*1cb0*/  @P1 IMAD.WIDE R20, R9, 0x4, R10 ;  /* 0x0000000409141825 */ /* 0x000fcc00078e020a */
[----:B------:R-:W3:Y:S02]  /*1cc0*/  @P1 LDG.E R21, desc[UR6][R20.64] ;  /* 0x0000000614151981 */ /* 0x000ee4000c1e1900 */
[----:B---3--:R-:W-:-:S13]  /*1cd0*/  FSETP.GEU.OR P0, PT, R8, R21, !P1 ;  /* 0x000000150800720b */ /* 0x008fda0004f0e400 */
[----:B------:R-:W-:-:S07]  /*1ce0*/  @!P0 VIADD R9, R7, 0x2 ;  /* 0x0000000207098836 */ /* 0x000fce0000000000 */
.L_x_8:
[----:B------:R-:W-:Y:S01]  /*1cf0*/  ISETP.NE.AND P0, PT, R9, R2, PT ;  /* 0x000000020900720c */ /* 0x000fe20003f05270 */
[----:B------:R-:W0:-:S12]  /*1d00*/  LDCU UR8, c[0x0][0x38c] ;  /* 0x00007180ff0877ac */ /* 0x000e180008000800 */
[----:B------:R-:W-:-:S04]  /*1d10*/  @P0 IMAD.WIDE.U32 R18, R2, 0x4, R10 ;  /* 0x0000000402120825 */ /* 0x000fc800078e000a */
[----:B------:R-:W-:Y:S01]  /*1d20*/  @P0 IMAD.WIDE R16, R9, 0x4, R10 ;  /* 0x0000000409100825 */ /* 0x000fe200078e020a */
[----:B------:R-:W2:Y:S04]  /*1d30*/  @P0 LDG.E R23, desc[UR6][R18.64] ;  /* 0x0000000612170981 */ /* 0x000ea8000c1e1900 */
[----:B------:R-:W3:Y:S01]  /*1d40*/  @P0 LDG.E R7, desc[UR6][R16.64] ;  /* 0x0000000610070981 */ /* 0x000ee2000c1e1900 */
[C---:B------:R-:W-:Y:S01]  /*1d50*/  @P0 IMAD.IADD R25, R3.reuse, 0x1, R2 ;  /* 0x0000000103190824 */ /* 0x040fe200078e0202 */
[----:B------:R-:W-:-:S03]  /*1d60*/  @P0 IADD3 R21, PT, PT, R3, R9, RZ ;  /* 0x0000000903150210 */ /* 0x000fc60007ffe0ff */
[----:B------:R-:W-:-:S04]  /*1d70*/  @P0 IMAD.WIDE R8, R25, 0x4, R12 ;  /* 0x0000000419080825 */ /* 0x000fc800078e020c */
[----:B------:R-:W-:Y:S01]  /*1d80*/  @P0 IMAD.WIDE R20, R21, 0x4, R12 ;  /* 0x0000000415140825 */ /* 0x000fe200078e020c */
[----:B--2---:R2:W-:Y:S04]  /*1d90*/  @P0 STG.E desc[UR6][R16.64], R23 ;  /* 0x0000001710000986 */ /* 0x0045e8000c101906 */
[----:B---3--:R2:W-:Y:S04]  /*1da0*/  @P0 STG.E desc[UR6][R18.64], R7 ;  /* 0x0000000712000986 */ /* 0x0085e8000c101906 */
[----:B------:R-:W3:Y:S04]  /*1db0*/  @P0 LDG.E R27, desc[UR6][R8.64] ;  /* 0x00000006081b0981 */ /* 0x000ee8000c1e1900 */
[----:B------:R-:W4:Y:S01]  /*1dc0*/  @P0 LDG.E R25, desc[UR6][R20.64] ;  /* 0x0000000614190981 */ /* 0x000f22000c1e1900 */
[----:B------:R-:W-:Y:S01]  /*1dd0*/  VIADD R5, R5, 0x1 ;  /* 0x0000000105057836 */ /* 0x000fe20000000000 */
[----:B------:R-:W-:Y:S01]  /*1de0*/  MOV R2, R6 ;  /* 0x0000000600027202 */ /* 0x000fe20000000f00 */
[----:B------:R-:W-:Y:S01]  /*1df0*/  VIADD R4, R4, 0x1 ;  /* 0x0000000104047836 */ /* 0x000fe20000000000 */
[----:B---3--:R2:W-:Y:S04]  /*1e00*/  @P0 STG.E desc[UR6][R20.64], R27 ;  /* 0x0000001b14000986 */ /* 0x0085e8000c101906 */
[----:B----4-:R2:W-:Y:S01]  /*1e10*/  @P0 STG.E desc[UR6][R8.64], R25 ;  /* 0x0000001908000986 */ /* 0x0105e2000c101906 */
[----:B0-----:R-:W-:-:S13]  /*1e20*/  ISETP.NE.AND P0, PT, R6, UR8, PT ;  /* 0x0000000806007c0c */ /* 0x001fda000bf05270 */
[----:B--2---:R-:W-:Y:S05]  /*1e30*/  @P0 BRA `(.L_x_13) ;  /* 0xfffffff000740947 */ /* 0x004fea000383ffff */
[----:B------:R-:W0:Y:S01]  /*1e40*/  LDCU UR8, c[0x0][0x388] ;  /* 0x00007100ff0877ac */ /* 0x000e220008000800 */
[----:B------:R-:W-:-:S05]  /*1e50*/  VIADD R0, R0, UR5 ;  /* 0x0000000500007c36 */ /* 0x000fca0008000000 */
[----:B0-----:R-:W-:-:S13]  /*1e60*/  ISETP.GE.AND P0, PT, R0, UR8, PT ;  /* 0x0000000800007c0c */ /* 0x001fda000bf06270 */
[----:B------:R-:W-:Y:S05]  /*1e70*/  @!P0 BRA `(.L_x_14) ;  /* 0xfffffff0004c8947 */ /* 0x000fea000383ffff */
[----:B------:R-:W-:Y:S05]  /*1e80*/  EXIT ;  /* 0x000000000000794d */ /* 0x000fea0003800000 */
.L_x_15:
[----:B------:R-:W-:-:S00]  /*1e90*/  BRA `(.L_x_15) ;  /* 0xfffffffc00fc7947 */ /* 0x000fc0000383ffff */
[----:B------:R-:W-:-:S00]  /*1ea0*/  NOP ;  /* 0x0000000000007918 */ /* 0x000fc00000000000 */
        /* <DEDUP_REMOVED lines=13> */
.L_x_169:


//--------------------- .text._Z20group_point_grad_gpuiiiiiPKfPKiPf --------------------------
	.section	.text._Z20group_point_grad_gpuiiiiiPKfPKiPf,"ax",@progbits
	.align	128
        .global         _Z20group_point_grad_gpuiiiiiPKfPKiPf
        .type           _Z20group_point_grad_gpuiiiiiPKfPKiPf,@function
        .size           _Z20group_point_grad_gpuiiiiiPKfPKiPf,(.L_x_170 - _Z20group_point_grad_gpuiiiiiPKfPKiPf)
        .other          _Z20group_point_grad_gpuiiiiiPKfPKiPf,@"STO_CUDA_ENTRY STV_DEFAULT"
_Z20group_point_grad_gpuiiiiiPKfPKiPf:
.text._Z20group_point_grad_gpuiiiiiPKfPKiPf:
[----:B------:R-:W-:Y:S01]  /*0000*/  LDC R1, c[0x0][0x37c] ;  /* 0x0000df00ff017b82 */ /* 0x000fe20000000800 */
[----:B------:R-:W0:Y:S07]  /*0010*/  S2R R4, SR_TID.X ;  /* 0x0000000000047919 */ /* 0x000e2e0000002100 */
[----:B------:R-:W1:Y:S01]  /*0020*/  LDC.64 R2, c[0x0][0x388] ;  /* 0x0000e200ff027b82 */ /* 0x000e620000000a00 */
[----:B------:R-:W1:Y:S01]  /*0030*/  LDCU UR5, c[0x0][0x390] ;  /* 0x00007200ff0577ac */ /* 0x000e620008000800 */
[----:B------:R-:W2:Y:S06]  /*0040*/  LDCU UR6, c[0x0][0x384] ;  /* 0x00007080ff0677ac */ /* 0x000eac0008000800 */
[----:B------:R-:W3:Y:S01]  /*0050*/  S2UR UR4, SR_CTAID.X ;  /* 0x00000000000479c3 */ /* 0x000ee20000002500 */
[----:B-1----:R-:W-:-:S02]  /*0060*/  VIMNMX R0, PT, PT, R2, UR5, PT ;  /* 0x0000000502007c48 */ /* 0x002fc4000bfe0100 */
[----:B0-----:R-:W-:Y:S01]  /*0070*/  ISETP.GE.AND P0, PT, R4, R3, PT ;  /* 0x000000030400720c */ /* 0x001fe20003f06270 */
[----:B------:R-:W-:-:S03]  /*0080*/  IMAD R3, R3, UR5, RZ ;  /* 0x0000000503037c24 */ /* 0x000fc6000f8e02ff */
[----:B------:R-:W-:Y:S01]  /*0090*/  ISETP.LT.OR P0, PT, R0, 0x1, P0 ;  /* 0x000000010000780c */ /* 0x000fe20000701670 */
[----:B---3--:R-:W-:Y:S02]  /*00a0*/  IMAD R0, R2, UR4, RZ ;  /* 0x0000000402007c24 */ /* 0x008fe4000f8e02ff */
[----:B------:R-:W-:Y:S02]  /*00b0*/  IMAD R3, R3, UR4, RZ ;  /* 0x0000000403037c24 */ /* 0x000fe4000f8e02ff */
[----:B--2---:R-:W-:-:S08]  /*00c0*/  IMAD R0, R0, UR6, RZ ;  /* 0x0000000600007c24 */ /* 0x004fd0000f8e02ff */
[----:B------:R-:W-:Y:S05]  /*00d0*/  @P0 EXIT ;  /* 0x000000000000094d */ /* 0x000fea0003800000 */
[----:B------:R-:W-:Y:S01]  /*00e0*/  IMAD R2, R3, R2, RZ ;  /* 0x0000000203027224 */ /* 0x000fe200078e02ff */
[----:B------:R-:W0:Y:S01]  /*00f0*/  LDCU.64 UR6, c[0x0][0x358] ;  /* 0x00006b00ff0677ac */ /* 0x000e220008000a00 */
[----:B------:R-:W1:Y:S01]  /*0100*/  LDCU.64 UR8, c[0x0][0x398] ;  /* 0x00007300ff0877ac */ /* 0x000e620008000a00 */
[----:B------:R-:W2:Y:S04]  /*0110*/  LDCU.64 UR10, c[0x0][0x3a8] ;  /* 0x00007500ff0a77ac */ /* 0x000ea80008000a00 */
.L_x_22:
[----:B---34-:R-:W-:-:S07]  /*0120*/  IMAD.MOV.U32 R5, RZ, RZ, RZ ;  /* 0x000000ffff057224 */ /* 0x018fce00078e00ff */
.L_x_21:
[----:B---3--:R-:W3:Y:S01]  /*0130*/  LDCU UR12, c[0x0][0x390] ;  /* 0x00007200ff0c77ac */ /* 0x008ee20008000800 */
[----:B----4-:R-:W4:Y:S01]  /*0140*/  LDCU.64 UR4, c[0x0][0x3a0] ;  /* 0x00007400ff0477ac */ /* 0x010f220008000a00 */
[----:B---3--:R-:W-:-:S05]  /*0150*/  IMAD R10, R4, UR12, R5 ;  /* 0x0000000c040a7c24 */ /* 0x008fca000f8e0205 */
[----:B0-----:R-:W-:-:S04]  /*0160*/  IADD3 R6, P0, PT, R3, R10, RZ ;  /* 0x0000000a03067210 */ /* 0x001fc80007f1e0ff */
[----:B------:R-:W-:Y:S02]  /*0170*/  LEA.HI.X.SX32 R7, R3, RZ, 0x1, P0 ;  /* 0x000000ff03077211 */ /* 0x000fe400000f0eff */
[C---:B----4-:R-:W-:Y:S01]  /*0180*/  LEA R8, P0, R6.reuse, UR4, 0x2 ;  /* 0x0000000406087c11 */ /* 0x050fe2000f8010ff */
[----:B------:R-:W3:Y:S03]  /*0190*/  LDCU UR4, c[0x0][0x388] ;  /* 0x00007100ff0477ac */ /* 0x000ee60008000800 */
[----:B------:R-:W-:-:S05]  /*01a0*/  LEA.HI.X R9, R6, UR5, R7, 0x2, P0 ;  /* 0x0000000506097c11 */ /* 0x000fca00080f1407 */
[----:B0-----:R-:W4:Y:S01]  /*01b0*/  LDG.E R6, desc[UR6][R8.64] ;  /* 0x0000000608067981 */ /* 0x001f22000c1e1900 */
[----:B------:R-:W-:Y:S01]  /*01c0*/  IMAD.MOV.U32 R7, RZ, RZ, RZ ;  /* 0x000000ffff077224 */ /* 0x000fe200078e00ff */
[----:B---3--:R-:W-:Y:S02]  /*01d0*/  UISETP.GE.U32.AND UP0, UPT, UR4, 0x8, UPT ;  /* 0x000000080400788c */ /* 0x008fe4000bf06070 */
[----:B----4-:R-:W-:-:S07]  /*01e0*/  IMAD R6, R6, UR4, RZ ;  /* 0x0000000406067c24 */ /* 0x010fce000f8e02ff */
[----:B------:R-:W-:Y:S05]  /*01f0*/  BRA.U !UP0, `(.L_x_16) ;  /* 0x0000000508447547 */ /* 0x000fea000b800000 */
[----:B------:R-:W-:Y:S01]  /*0200*/  IMAD R8, R10, UR4, RZ ;  /* 0x000000040a087c24 */ /* 0x000fe2000f8e02ff */
[----:B------:R-:W-:Y:S01]  /*0210*/  ULOP3.LUT UR4, UR4, 0x7ffffff8, URZ, 0xc0, !UPT ;  /* 0x7ffffff804047892 */ /* 0x000fe2000f8ec0ff */
[----:B------:R-:W-:Y:S02]  /*0220*/  IMAD.MOV.U32 R7, RZ, RZ, R6 ;  /* 0x000000ffff077224 */ /* 0x000fe400078e0006 */
[C---:B------:R-:W-:Y:S01]  /*0230*/  VIADD R9, R8.reuse, 0x1 ;  /* 0x0000000108097836 */ /* 0x040fe20000000000 */
[----:B------:R-:W-:Y:S01]  /*0240*/  UIADD3 UR4, UPT, UPT, -UR4, URZ, URZ ;  /* 0x000000ff04047290 */ /* 0x000fe2000fffe1ff */
[C---:B------:R-:W-:Y:S02]  /*0250*/  VIADD R11, R8.reuse, 0x2 ;  /* 0x00000002080b7836 */ /* 0x040fe40000000000 */
[C---:B------:R-:W-:Y:S02]  /*0260*/  VIADD R13, R8.reuse, 0x3 ;  /* 0x00000003080d7836 */ /* 0x040fe40000000000 */
[----:B------:R-:W-:-:S02]  /*0270*/  VIADD R15, R8, 0x4 ;  /* 0x00000004080f7836 */ /* 0x000fc40000000000 */
[C---:B------:R-:W-:Y:S02]  /*0280*/  VIADD R17, R8.reuse, 0x5 ;  /* 0x0000000508117836 */ /* 0x040fe40000000000 */
[C---:B------:R-:W-:Y:S02]  /*0290*/  VIADD R27, R8.reuse, 0x6 ;  /* 0x00000006081b7836 */ /* 0x040fe40000000000 */
[----:B------:R-:W-:Y:S02]  /*02a0*/  VIADD R29, R8, 0x7 ;  /* 0x00000007081d7836 */ /* 0x000fe40000000000 */
[----:B------:R-:W-:-:S07]  /*02b0*/  IMAD.U32 R10, RZ, RZ, UR4 ;  /* 0x00000004ff0a7e24 */ /* 0x000fce000f8e00ff */
.L_x_17:
[----:B------:R-:W-:Y:S02]  /*02c0*/  SHF.R.S32.HI R12, RZ, 0x1f, R2 ;  /* 0x0000001fff0c7819 */ /* 0x000fe40000011402 */
[----:B------:R-:W-:-:S04]  /*02d0*/  IADD3 R14, P0, PT, R2, R8, RZ ;  /* 0x00000008020e7210 */ /* 0x000fc80007f1e0ff */
[----:B---3--:R-:W-:Y:S02]  /*02e0*/  LEA.HI.X.SX32 R19, R8, R12, 0x1, P0 ;  /* 0x0000000c08137211 */ /* 0x008fe400000f0eff */
[----:B-1----:R-:W-:-:S04]  /*02f0*/  LEA R20, P0, R14, UR8, 0x2 ;  /* 0x000000080e147c11 */ /* 0x002fc8000f8010ff */
[----:B------:R-:W-:-:S05]  /*0300*/  LEA.HI.X R21, R14, UR9, R19, 0x2, P0 ;  /* 0x000000090e157c11 */ /* 0x000fca00080f1413 */
[----:B------:R-:W3:Y:S01]  /*0310*/  LDG.E R14, desc[UR6][R20.64] ;  /* 0x00000006140e7981 */ /* 0x000ee2000c1e1900 */
[----:B------:R-:W-:Y:S02]  /*0320*/  SHF.R.S32.HI R18, RZ, 0x1f, R0 ;  /* 0x0000001fff127819 */ /* 0x000fe40000011400 */
[----:B------:R-:W-:Y:S02]  /*0330*/  IADD3 R16, P0, PT, R0, R7, RZ ;  /* 0x0000000700107210 */ /* 0x000fe40007f1e0ff */
[----:B------:R-:W-:Y:S02]  /*0340*/  IADD3 R22, P1, PT, R2, R9, RZ ;  /* 0x0000000902167210 */ /* 0x000fe40007f3e0ff */
[----:B------:R-:W-:Y:S02]  /*0350*/  LEA.HI.X.SX32 R19, R7, R18, 0x1, P0 ;  /* 0x0000001207137211 */ /* 0x000fe400000f0eff */
[----:B--2---:R-:W-:Y:S02]  /*0360*/  LEA R18, P0, R16, UR10, 0x2 ;  /* 0x0000000a10127c11 */ /* 0x004fe4000f8010ff */
[----:B------:R-:W-:-:S02]  /*0370*/  LEA.HI.X.SX32 R23, R9, R12, 0x1, P1 ;  /* 0x0000000c09177211 */ /* 0x000fc400008f0eff */
[----:B------:R-:W-:Y:S02]  /*0380*/  LEA R24, P1, R22, UR8, 0x2 ;  /* 0x0000000816187c11 */ /* 0x000fe4000f8210ff */
[----:B------:R-:W-:Y:S02]  /*0390*/  LEA.HI.X R19, R16, UR11, R19, 0x2, P0 ;  /* 0x0000000b10137c11 */ /* 0x000fe400080f1413 */
[----:B------:R-:W-:-:S03]  /*03a0*/  LEA.HI.X R25, R22, UR9, R23, 0x2, P1 ;  /* 0x0000000916197c11 */ /* 0x000fc600088f1417 */
[----:B---3--:R0:W-:Y:S04]  /*03b0*/  REDG.E.ADD.F32.FTZ.RN.STRONG.GPU desc[UR6][R18.64], R14 ;  /* 0x0000000e120079a6 */ /* 0x0081e8000c12f306 */
[----:B------:R-:W2:Y:S01]  /*03c0*/  LDG.E R16, desc[UR6][R24.64] ;  /* 0x0000000618107981 */ /* 0x000ea2000c1e1900 */
[----:B------:R-:W-:-:S04]  /*03d0*/  IADD3 R21, P0, PT, R2, R11, RZ ;  /* 0x0000000b02157210 */ /* 0x000fc80007f1e0ff */
[----:B------:R-:W-:Y:S02]  /*03e0*/  LEA.HI.X.SX32 R22, R11, R12, 0x1, P0 ;  /* 0x0000000c0b167211 */ /* 0x000fe400000f0eff */
[----:B------:R-:W-:-:S04]  /*03f0*/  LEA R20, P0, R21, UR8, 0x2 ;  /* 0x0000000815147c11 */ /* 0x000fc8000f8010ff */
[----:B------:R-:W-:Y:S01]  /*0400*/  LEA.HI.X R21, R21, UR9, R22, 0x2, P0 ;  /* 0x0000000915157c11 */ /* 0x000fe200080f1416 */
[----:B--2---:R1:W-:Y:S04]  /*0410*/  REDG.E.ADD.F32.FTZ.RN.STRONG.GPU desc[UR6][R18.64+0x4], R16 ;  /* 0x00000410120079a6 */ /* 0x0043e8000c12f306 */
[----:B------:R-:W2:Y:S01]  /*0420*/  LDG.E R26, desc[UR6][R20.64] ;  /* 0x00000006141a7981 */ /* 0x000ea2000c1e1900 */
[----:B------:R-:W-:-:S04]  /*0430*/  IADD3 R23, P0, PT, R2, R13, RZ ;  /* 0x0000000d02177210 */ /* 0x000fc80007f1e0ff */
[----:B------:R-:W-:Y:S02]  /*0440*/  LEA.HI.X.SX32 R28, R13, R12, 0x1, P0 ;  /* 0x0000000c0d1c7211 */ /* 0x000fe400000f0eff */
[----:B------:R-:W-:-:S04]  /*0450*/  LEA R22, P0, R23, UR8, 0x2 ;  /* 0x0000000817167c11 */ /* 0x000fc8000f8010ff */
[----:B------:R-:W-:Y:S01]  /*0460*/  LEA.HI.X R23, R23, UR9, R28, 0x2, P0 ;  /* 0x0000000917177c11 */ /* 0x000fe200080f141c */
[----:B--2---:R2:W-:Y:S04]  /*0470*/  REDG.E.ADD.F32.FTZ.RN.STRONG.GPU desc[UR6][R18.64+0x8], R26 ;  /* 0x0000081a120079a6 */ /* 0x0045e8000c12f306 */
[----:B0-----:R-:W3:Y:S01]  /*0480*/  LDG.E R14, desc[UR6][R22.64] ;  /* 0x00000006160e7981 */ /* 0x001ee2000c1e1900 */
[----:B------:R-:W-:-:S04]  /*0490*/  IADD3 R25, P0, PT, R2, R15, RZ ;  /* 0x0000000f02197210 */ /* 0x000fc80007f1e0ff */
[----:B------:R-:W-:Y:S02]  /*04a0*/  LEA.HI.X.SX32 R28, R15, R12, 0x1, P0 ;  /* 0x0000000c0f1c7211 */ /* 0x000fe400000f0eff */
[----:B------:R-:W-:-:S04]  /*04b0*/  LEA R24, P0, R25, UR8, 0x2 ;  /* 0x0000000819187c11 */ /* 0x000fc8000f8010ff */
[----:B------:R-:W-:Y:S02]  /*04c0*/  LEA.HI.X R25, R25, UR9, R28, 0x2, P0 ;  /* 0x0000000919197c11 */ /* 0x000fe400080f141c */
[----:B------:R-:W-:Y:S01]  /*04d0*/  IADD3 R21, P0, PT, R2, R17, RZ ;  /* 0x0000001102157210 */ /* 0x000fe20007f1e0ff */
[----:B---3--:R0:W-:Y:S04]  /*04e0*/  REDG.E.ADD.F32.FTZ.RN.STRONG.GPU desc[UR6][R18.64+0xc], R14 ;  /* 0x00000c0e120079a6 */ /* 0x0081e8000c12f306 */
[----:B-1----:R-:W3:Y:S01]  /*04f0*/  LDG.E R16, desc[UR6][R24.64] ;  /* 0x0000000618107981 */ /* 0x002ee2000c1e1900 */
[----:B------:R-:W-:Y:S02]  /*0500*/  LEA.HI.X.SX32 R28, R17, R12, 0x1, P0 ;  /* 0x0000000c111c7211 */ /* 0x000fe400000f0eff */
[----:B------:R-:W-:-:S04]  /*0510*/  LEA R20, P0, R21, UR8, 0x2 ;  /* 0x0000000815147c11 */ /* 0x000fc8000f8010ff */
[----:B------:R-:W-:Y:S02]  /*0520*/  LEA.HI.X R21, R21, UR9, R28, 0x2, P0 ;  /* 0x0000000915157c11 */ /* 0x000fe400080f141c */
[----:B------:R-:W-:Y:S01]  /*0530*/  IADD3 R23, P0, PT, R2, R27, RZ ;  /* 0x0000001b02177210 */ /* 0x000fe20007f1e0ff */
[----:B---3--:R3:W-:Y:S04]  /*0540*/  REDG.E.ADD.F32.FTZ.RN.STRONG.GPU desc[UR6][R18.64+0x10], R16 ;  /* 0x00001010120079a6 */ /* 0x0087e8000c12f306 */
[----:B------:R-:W4:Y:S01]  /*0550*/  LDG.E R21, desc[UR6][R20.64] ;  /* 0x0000000614157981 */ /* 0x000f22000c1e1900 */
[----:B--2---:R-:W-:Y:S02]  /*0560*/  LEA.HI.X.SX32 R26, R27, R12, 0x1, P0 ;  /* 0x0000000c1b1a7211 */ /* 0x004fe400000f0eff */
[----:B------:R-:W-:-:S04]  /*0570*/  LEA R22, P0, R23, UR8, 0x2 ;  /* 0x0000000817167c11 */ /* 0x000fc8000f8010ff */
[----:B------:R-:W-:Y:S02]  /*0580*/  LEA.HI.X R23, R23, UR9, R26, 0x2, P0 ;  /* 0x0000000917177c11 */ /* 0x000fe400080f141a */
[----:B0-----:R-:W-:Y:S01]  /*0590*/  IADD3 R14, P0, PT, R2, R29, RZ ;  /* 0x0000001d020e7210 */ /* 0x001fe20007f1e0ff */
[----:B----4-:R3:W-:Y:S04]  /*05a0*/  REDG.E.ADD.F32.FTZ.RN.STRONG.GPU desc[UR6][R18.64+0x14], R21 ;  /* 0x00001415120079a6 */ /* 0x0107e8000c12f306 */
[----:B------:R-:W2:Y:S01]  /*05b0*/  LDG.E R23, desc[UR6][R22.64] ;  /* 0x0000000616177981 */ /* 0x000ea2000c1e1900 */
[----:B------:R-:W-:Y:S02]  /*05c0*/  LEA.HI.X.SX32 R25, R29, R12, 0x1, P0 ;  /* 0x0000000c1d197211 */ /* 0x000fe400000f0eff */
[----:B------:R-:W-:-:S04]  /*05d0*/  LEA R24, P0, R14, UR8, 0x2 ;  /* 0x000000080e187c11 */ /* 0x000fc8000f8010ff */
[----:B------:R-:W-:Y:S01]  /*05e0*/  LEA.HI.X R25, R14, UR9, R25, 0x2, P0 ;  /* 0x000000090e197c11 */ /* 0x000fe200080f1419 */
[----:B------:R-:W-:Y:S01]  /*05f0*/  VIADD R10, R10, 0x8 ;  /* 0x000000080a0a7836 */ /* 0x000fe20000000000 */
[----:B--2---:R3:W-:Y:S04]  /*0600*/  REDG.E.ADD.F32.FTZ.RN.STRONG.GPU desc[UR6][R18.64+0x18], R23 ;  /* 0x00001817120079a6 */ /* 0x0047e8000c12f306 */
[----:B------:R-:W2:Y:S01]  /*0610*/  LDG.E R25, desc[UR6][R24.64] ;  /* 0x0000000618197981 */ /* 0x000ea2000c1e1900 */
[----:B------:R-:W-:Y:S01]  /*0620*/  ISETP.NE.AND P0, PT, R10, RZ, PT ;  /* 0x000000ff0a00720c */ /* 0x000fe20003f05270 */
[----:B------:R-:W-:Y:S02]  /*0630*/  VIADD R9, R9, 0x8 ;  /* 0x0000000809097836 */ /* 0x000fe40000000000 */
[----:B------:R-:W-:-:S02]  /*0640*/  VIADD R11, R11, 0x8 ;  /* 0x000000080b0b7836 */ /* 0x000fc40000000000 */
[----:B------:R-:W-:Y:S02]  /*0650*/  VIADD R13, R13, 0x8 ;  /* 0x000000080d0d7836 */ /* 0x000fe40000000000 */
[----:B------:R-:W-:Y:S02]  /*0660*/  VIADD R15, R15, 0x8 ;  /* 0x000000080f0f7836 */ /* 0x000fe40000000000 */
[----:B------:R-:W-:Y:S02]  /*0670*/  VIADD R17, R17, 0x8 ;  /* 0x0000000811117836 */ /* 0x000fe40000000000 */
[----:B------:R-:W-:Y:S02]  /*0680*/  VIADD R27, R27, 0x8 ;  /* 0x000000081b1b7836 */ /* 0x000fe40000000000 */
[----:B------:R-:W-:Y:S02]  /*0690*/  VIADD R29, R29, 0x8 ;  /* 0x000000081d1d7836 */ /* 0x000fe40000000000 */
[----:B------:R-:W-:-:S02]  /*06a0*/  VIADD R8, R8, 0x8 ;  /* 0x0000000808087836 */ /* 0x000fc40000000000 */
[----:B------:R-:W-:Y:S01]  /*06b0*/  VIADD R7, R7, 0x8 ;  /* 0x0000000807077836 */ /* 0x000fe20000000000 */
[----:B--2---:R3:W-:Y:S01]  /*06c0*/  REDG.E.ADD.F32.FTZ.RN.STRONG.GPU desc[UR6][R18.64+0x1c], R25 ;  /* 0x00001c19120079a6 */ /* 0x0047e2000c12f306 */
[----:B------:R-:W-:Y:S05]  /*06d0*/  @P0 BRA `(.L_x_17) ;  /* 0xfffffff800f80947 */ /* 0x000fea000383ffff */
[----:B------:R-:W0:Y:S02]  /*06e0*/  LDCU UR4, c[0x0][0x388] ;  /* 0x00007100ff0477ac */ /* 0x000e240008000800 */
[----:B0-----:R-:W-:-:S06]  /*06f0*/  ULOP3.LUT UR4, UR4, 0x7ffffff8, URZ, 0xc0, !UPT ;  /* 0x7ffffff804047892 */ /* 0x001fcc000f8ec0ff */
[----:B------:R-:W-:-:S07]  /*0700*/  IMAD.U32 R7, RZ, RZ, UR4 ;  /* 0x00000004ff077e24 */ /* 0x000fce000f8e00ff */
.L_x_16:
[----:B------:R-:W0:Y:S01]  /*0710*/  LDCU UR4, c[0x0][0x388] ;  /* 0x00007100ff0477ac */ /* 0x000e220008000800 */
[----:B------:R-:W4:Y:S01]  /*0720*/  LDCU UR16, c[0x0][0x390] ;  /* 0x00007200ff1077ac */ /* 0x000f220008000800 */
[----:B0-----:R-:W-:-:S04]  /*0730*/  ULOP3.LUT UR4, UR4, 0x7, URZ, 0xc0, !UPT ;  /* 0x0000000704047892 */ /* 0x001fc8000f8ec0ff */
[----:B------:R-:W-:-:S09]  /*0740*/  UISETP.NE.AND UP0, UPT, UR4, URZ, UPT ;  /* 0x000000ff0400728c */ /* 0x000fd2000bf05270 */
[----:B----4-:R-:W-:Y:S05]  /*0750*/  BRA.U !UP0, `(.L_x_18) ;  /* 0x0000000508587547 */ /* 0x010fea000b800000 */
[----:B------:R-:W0:Y:S01]  /*0760*/  LDCU UR17, c[0x0][0x388] ;  /* 0x00007100ff1177ac */ /* 0x000e220008000800 */
[----:B------:R-:W-:Y:S01]  /*0770*/  SHF.R.S32.HI R11, RZ, 0x1f, R2 ;  /* 0x0000001fff0b7819 */ /* 0x000fe20000011402 */
[----:B------:R-:W-:Y:S01]  /*0780*/  IMAD R12, R4, UR16, R5 ;  /* 0x00000010040c7c24 */ /* 0x000fe2000f8e0205 */
[----:B------:R-:W-:Y:S01]  /*0790*/  SHF.R.S32.HI R10, RZ, 0x1f, R0 ;  /* 0x0000001fff0a7819 */ /* 0x000fe20000011400 */
[----:B------:R-:W-:-:S04]  /*07a0*/  UIADD3 UR4, UPT, UPT, UR4, -0x1, URZ ;  /* 0xffffffff04047890 */ /* 0x000fc8000fffe0ff */
[----:B------:R-:W-:Y:S02]  /*07b0*/  UISETP.GE.U32.AND UP0, UPT, UR4, 0x3, UPT ;  /* 0x000000030400788c */ /* 0x000fe4000bf06070 */
[----:B0-----:R-:W-:-:S07]  /*07c0*/  ULOP3.LUT UP1, UR5, UR17, 0x3, URZ, 0xc0, !UPT ;  /* 0x0000000311057892 */ /* 0x001fce000f82c0ff */
[----:B------:R-:W-:Y:S05]  /*07d0*/  BRA.U !UP0, `(.L_x_19) ;  /* 0x0000000108907547 */ /* 0x000fea000b800000 */
[----:B------:R-:W3:Y:S01]  /*07e0*/  LDCU.64 UR14, c[0x0][0x398] ;  /* 0x00007300ff0e77ac */ /* 0x000ee20008000a00 */
[----:B------:R-:W-:Y:S01]  /*07f0*/  IMAD R13, R12, UR17, R7 ;  /* 0x000000110c0d7c24 */ /* 0x000fe2000f8e0207 */
[----:B------:R-:W0:Y:S04]  /*0800*/  LDCU.64 UR12, c[0x0][0x3a8] ;  /* 0x00007500ff0c77ac */ /* 0x000e280008000a00 */
[----:B------:R-:W-:-:S04]  /*0810*/  IADD3 R8, P0, PT, R2, R13, RZ ;  /* 0x0000000d02087210 */ /* 0x000fc80007f1e0ff */
[----:B------:R-:W-:Y:S02]  /*0820*/  LEA.HI.X.SX32 R9, R13, R11, 0x1, P0 ;  /* 0x0000000b0d097211 */ /* 0x000fe400000f0eff */
[----:B---3--:R-:W-:-:S04]  /*0830*/  LEA R16, P0, R8, UR14, 0x2 ;  /* 0x0000000e08107c11 */ /* 0x008fc8000f8010ff */
[----:B------:R-:W-:-:S05]  /*0840*/  LEA.HI.X R17, R8, UR15, R9, 0x2, P0 ;  /* 0x0000000f08117c11 */ /* 0x000fca00080f1409 */
[----:B------:R-:W3:Y:S01]  /*0850*/  LDG.E R19, desc[UR6][R16.64] ;  /* 0x0000000610137981 */ /* 0x000ee2000c1e1900 */
[----:B------:R-:W-:Y:S02]  /*0860*/  IMAD.IADD R9, R6, 0x1, R7 ;  /* 0x0000000106097824 */ /* 0x000fe400078e0207 */
[----:B------:R-:W-:-:S03]  /*0870*/  VIADD R14, R13, 0x1 ;  /* 0x000000010d0e7836 */ /* 0x000fc60000000000 */
[----:B------:R-:W-:Y:S02]  /*0880*/  IADD3 R20, P1, PT, R0, R9, RZ ;  /* 0x0000000900147210 */ /* 0x000fe40007f3e0ff */
[----:B------:R-:W-:Y:S02]  /*0890*/  IADD3 R15, P0, PT, R2, R14, RZ ;  /* 0x0000000e020f7210 */ /* 0x000fe40007f1e0ff */
[----:B------:R-:W-:Y:S02]  /*08a0*/  LEA.HI.X.SX32 R9, R9, R10, 0x1, P1 ;  /* 0x0000000a09097211 */ /* 0x000fe400008f0eff */
[----:B0-----:R-:W-:Y:S02]  /*08b0*/  LEA R8, P1, R20, UR12, 0x2 ;  /* 0x0000000c14087c11 */ /* 0x001fe4000f8210ff */
[----:B------:R-:W-:Y:S02]  /*08c0*/  LEA.HI.X.SX32 R18, R14, R11, 0x1, P0 ;  /* 0x0000000b0e127211 */ /* 0x000fe400000f0eff */
[----:B------:R-:W-:-:S02]  /*08d0*/  LEA R14, P0, R15, UR14, 0x2 ;  /* 0x0000000e0f0e7c11 */ /* 0x000fc4000f8010ff */
[----:B------:R-:W-:Y:S02]  /*08e0*/  LEA.HI.X R9, R20, UR13, R9, 0x2, P1 ;  /* 0x0000000d14097c11 */ /* 0x000fe400088f1409 */
[----:B------:R-:W-:-:S03]  /*08f0*/  LEA.HI.X R15, R15, UR15, R18, 0x2, P0 ;  /* 0x0000000f0f0f7c11 */ /* 0x000fc600080f1412 */
[----:B---3--:R0:W-:Y:S04]  /*0900*/  REDG.E.ADD.F32.FTZ.RN.STRONG.GPU desc[UR6][R8.64], R19 ;  /* 0x00000013080079a6 */ /* 0x0081e8000c12f306 */
[----:B------:R-:W3:Y:S01]  /*0910*/  LDG.E R21, desc[UR6][R14.64] ;  /* 0x000000060e157981 */ /* 0x000ee2000c1e1900 */
[----:B------:R-:W-:-:S05]  /*0920*/  VIADD R16, R13, 0x2 ;  /* 0x000000020d107836 */ /* 0x000fca0000000000 */
[----:B------:R-:W-:-:S04]  /*0930*/  IADD3 R17, P0, PT, R2, R16, RZ ;  /* 0x0000001002117210 */ /* 0x000fc80007f1e0ff */
[----:B------:R-:W-:Y:S02]  /*0940*/  LEA.HI.X.SX32 R18, R16, R11, 0x1, P0 ;  /* 0x0000000b10127211 */ /* 0x000fe400000f0eff */
[----:B------:R-:W-:-:S04]  /*0950*/  LEA R16, P0, R17, UR14, 0x2 ;  /* 0x0000000e11107c11 */ /* 0x000fc8000f8010ff */
[----:B------:R-:W-:Y:S01]  /*0960*/  LEA.HI.X R17, R17, UR15, R18, 0x2, P0 ;  /* 0x0000000f11117c11 */ /* 0x000fe200080f1412 */
[----:B------:R-:W-:Y:S01]  /*0970*/  VIADD R13, R13, 0x3 ;  /* 0x000000030d0d7836 */ /* 0x000fe20000000000 */
[----:B---3--:R0:W-:Y:S04]  /*0980*/  REDG.E.ADD.F32.FTZ.RN.STRONG.GPU desc[UR6][R8.64+0x4], R21 ;  /* 0x00000415080079a6 */ /* 0x0081e8000c12f306 */
[----:B------:R-:W3:Y:S01]  /*0990*/  LDG.E R17, desc[UR6][R16.64] ;  /* 0x0000000610117981 */ /* 0x000ee2000c1e1900 */
[----:B------:R-:W-:-:S04]  /*09a0*/  IADD3 R18, P0, PT, R2, R13, RZ ;  /* 0x0000000d02127210 */ /* 0x000fc80007f1e0ff */
[----:B------:R-:W-:Y:S02]  /*09b0*/  LEA.HI.X.SX32 R13, R13, R11, 0x1, P0 ;  /* 0x0000000b0d0d7211 */ /* 0x000fe400000f0eff */
[----:B------:R-:W-:-:S04]  /*09c0*/  LEA R14, P0, R18, UR14, 0x2 ;  /* 0x0000000e120e7c11 */ /* 0x000fc8000f8010ff */
[----:B------:R-:W-:Y:S01]  /*09d0*/  LEA.HI.X R15, R18, UR15, R13, 0x2, P0 ;  /* 0x0000000f120f7c11 */ /* 0x000fe200080f140d */
[----:B---3--:R0:W-:Y:S05]  /*09e0*/  REDG.E.ADD.F32.FTZ.RN.STRONG.GPU desc[UR6][R8.64+0x8], R17 ;  /* 0x00000811080079a6 */ /* 0x0081ea000c12f306 */
[----:B------:R-:W3:Y:S01]  /*09f0*/  LDG.E R15, desc[UR6][R14.64] ;  /* 0x000000060e0f7981 */ /* 0x000ee2000c1e1900 */
[----:B------:R-:W-:-:S03]  /*0a00*/  VIADD R7, R7, 0x4 ;  /* 0x0000000407077836 */ /* 0x000fc60000000000 */
[----:B---3--:R0:W-:Y:S04]  /*0a10*/  REDG.E.ADD.F32.FTZ.RN.STRONG.GPU desc[UR6][R8.64+0xc], R15 ;  /* 0x00000c0f080079a6 */ /* 0x0081e8000c12f306 */
.L_x_19:
[----:B------:R-:W-:Y:S05]  /*0a20*/  BRA.U !UP1, `(.L_x_18) ;  /* 0x0000000109a47547 */ /* 0x000fea000b800000 */
[----:B------:R-:W-:Y:S02]  /*0a30*/  UISETP.NE.AND UP0, UPT, UR5, 0x1, UPT ;  /* 0x000000010500788c */ /* 0x000fe4000bf05270 */
[----:B------:R-:W-:-:S04]  /*0a40*/  ULOP3.LUT UR4, UR17, 0x1, URZ, 0xc0, !UPT ;  /* 0x0000000111047892 */ /* 0x000fc8000f8ec0ff */
[----:B------:R-:W-:-:S03]  /*0a50*/  UISETP.NE.U32.AND UP1, UPT, UR4, 0x1, UPT ;  /* 0x000000010400788c */ /* 0x000fc6000bf25070 */
[----:B------:R-:W-:Y:S08]  /*0a60*/  BRA.U !UP0, `(.L_x_20) ;  /* 0x0000000108587547 */ /* 0x000ff0000b800000 */
[----:B------:R-:W3:Y:S01]  /*0a70*/  LDCU.64 UR12, c[0x0][0x398] ;  /* 0x00007300ff0c77ac */ /* 0x000ee20008000a00 */
[----:B0-----:R-:W-:Y:S01]  /*0a80*/  IMAD R8, R12, UR17, R7 ;  /* 0x000000110c087c24 */ /* 0x001fe2000f8e0207 */
[----:B------:R-:W0:Y:S04]  /*0a90*/  LDCU.64 UR4, c[0x0][0x3a8] ;  /* 0x00007500ff0477ac */ /* 0x000e280008000a00 */
[----:B------:R-:W-:-:S04]  /*0aa0*/  IADD3 R9, P0, PT, R2, R8, RZ ;  /* 0x0000000802097210 */ /* 0x000fc80007f1e0ff */
[----:B------:R-:W-:Y:S02]  /*0ab0*/  LEA.HI.X.SX32 R14, R8, R11, 0x1, P0 ;  /* 0x0000000b080e7211 */ /* 0x000fe400000f0eff */
[----:B---3--:R-:W-:-:S04]  /*0ac0*/  LEA R16, P0, R9, UR12, 0x2 ;  /* 0x0000000c09107c11 */ /* 0x008fc8000f8010ff */
[----:B------:R-:W-:-:S06]  /*0ad0*/  LEA.HI.X R17, R9, UR13, R14, 0x2, P0 ;  /* 0x0000000d09117c11 */ /* 0x000fcc00080f140e */
[----:B------:R-:W3:Y:S01]  /*0ae0*/  LDG.E R17, desc[UR6][R16.64] ;  /* 0x0000000610117981 */ /* 0x000ee2000c1e1900 */
[----:B------:R-:W-:Y:S02]  /*0af0*/  IMAD.IADD R9, R6, 0x1, R7 ;  /* 0x0000000106097824 */ /* 0x000fe400078e0207 */
[----:B------:R-:W-:-:S03]  /*0b00*/  VIADD R14, R8, 0x1 ;  /* 0x00000001080e7836 */ /* 0x000fc60000000000 */
[----:B------:R-:W-:Y:S02]  /*0b10*/  IADD3 R13, P1, PT, R0, R9, RZ ;  /* 0x00000009000d7210 */ /* 0x000fe40007f3e0ff */
[----:B------:R-:W-:Y:S02]  /*0b20*/  IADD3 R15, P0, PT, R2, R14, RZ ;  /* 0x0000000e020f7210 */ /* 0x000fe40007f1e0ff */
[----:B------:R-:W-:Y:S02]  /*0b30*/  LEA.HI.X.SX32 R18, R9, R10, 0x1, P1 ;  /* 0x0000000a09127211 */ /* 0x000fe400008f0eff */
[----:B------:R-:W-:Y:S02]  /*0b40*/  LEA.HI.X.SX32 R20, R14, R11, 0x1, P0 ;  /* 0x0000000b0e147211 */ /* 0x000fe400000f0eff */
[----:B0-----:R-:W-:Y:S02]  /*0b50*/  LEA R8, P1, R13, UR4, 0x2 ;  /* 0x000000040d087c11 */ /* 0x001fe4000f8210ff */
[----:B------:R-:W-:-:S02]  /*0b60*/  LEA R14, P0, R15, UR12, 0x2 ;  /* 0x0000000c0f0e7c11 */ /* 0x000fc4000f8010ff */
[----:B------:R-:W-:Y:S02]  /*0b70*/  LEA.HI.X R9, R13, UR5, R18, 0x2, P1 ;  /* 0x000000050d097c11 */ /* 0x000fe400088f1412 */
[----:B------:R-:W-:-:S03]  /*0b80*/  LEA.HI.X R15, R15, UR13, R20, 0x2, P0 ;  /* 0x0000000d0f0f7c11 */ /* 0x000fc600080f1414 */
[----:B---3--:R4:W-:Y:S04]  /*0b90*/  REDG.E.ADD.F32.FTZ.RN.STRONG.GPU desc[UR6][R8.64], R17 ;  /* 0x00000011080079a6 */ /* 0x0089e8000c12f306 */
[----:B------:R-:W3:Y:S01]  /*0ba0*/  LDG.E R15, desc[UR6][R14.64] ;  /* 0x000000060e0f7981 */ /* 0x000ee2000c1e1900 */
[----:B------:R-:W-:-:S03]  /*0bb0*/  VIADD R7, R7, 0x2 ;  /* 0x0000000207077836 */ /* 0x000fc60000000000 */
[----:B---3--:R4:W-:Y:S04]  /*0bc0*/  REDG.E.ADD.F32.FTZ.RN.STRONG.GPU desc[UR6][R8.64+0x4], R15 ;  /* 0x0000040f080079a6 */ /* 0x0089e8000c12f306 */
.L_x_20:
[----:B------:R-:W-:Y:S05]  /*0bd0*/  BRA.U UP1, `(.L_x_18) ;  /* 0x0000000101387547 */ /* 0x000fea000b800000 */
[----:B------:R-:W5:Y:S01]  /*0be0*/  LDCU.64 UR4, c[0x0][0x398] ;  /* 0x00007300ff0477ac */ /* 0x000f620008000a00 */
[----:B------:R-:W-:-:S05]  /*0bf0*/  IMAD R12, R12, UR17, R7 ;  /* 0x000000110c0c7c24 */ /* 0x000fca000f8e0207 */
[----:B0---4-:R-:W-:-:S04]  /*0c00*/  IADD3 R9, P0, PT, R2, R12, RZ ;  /* 0x0000000c02097210 */ /* 0x011fc80007f1e0ff */
[----:B------:R-:W-:Y:S02]  /*0c10*/  LEA.HI.X.SX32 R12, R12, R11, 0x1, P0 ;  /* 0x0000000b0c0c7211 */ /* 0x000fe400000f0eff */
[----:B-----5:R-:W-:-:S04]  /*0c20*/  LEA R8, P0, R9, UR4, 0x2 ;  /* 0x0000000409087c11 */ /* 0x020fc8000f8010ff */
[----:B------:R-:W-:Y:S01]  /*0c30*/  LEA.HI.X R9, R9, UR5, R12, 0x2, P0 ;  /* 0x0000000509097c11 */ /* 0x000fe200080f140c */
[----:B------:R-:W0:Y:S05]  /*0c40*/  LDCU.64 UR4, c[0x0][0x3a8] ;  /* 0x00007500ff0477ac */ /* 0x000e2a0008000a00 */
[----:B------:R-:W4:Y:S01]  /*0c50*/  LDG.E R9, desc[UR6][R8.64] ;  /* 0x0000000608097981 */ /* 0x000f22000c1e1900 */
[----:B------:R-:W-:-:S05]  /*0c60*/  IMAD.IADD R7, R6, 0x1, R7 ;  /* 0x0000000106077824 */ /* 0x000fca00078e0207 */
[----:B------:R-:W-:-:S04]  /*0c70*/  IADD3 R11, P0, PT, R0, R7, RZ ;  /* 0x00000007000b7210 */ /* 0x000fc80007f1e0ff */
[----:B------:R-:W-:Y:S02]  /*0c80*/  LEA.HI.X.SX32 R10, R7, R10, 0x1, P0 ;  /* 0x0000000a070a7211 */ /* 0x000fe400000f0eff */
[----:B0-----:R-:W-:-:S04]  /*0c90*/  LEA R6, P0, R11, UR4, 0x2 ;  /* 0x000000040b067c11 */ /* 0x001fc8000f8010ff */
[----:B------:R-:W-:-:S05]  /*0ca0*/  LEA.HI.X R7, R11, UR5, R10, 0x2, P0 ;  /* 0x000000050b077c11 */ /* 0x000fca00080f140a */
[----:B----4-:R0:W-:Y:S04]  /*0cb0*/  REDG.E.ADD.F32.FTZ.RN.STRONG.GPU desc[UR6][R6.64], R9 ;  /* 0x00000009060079a6 */ /* 0x0101e8000c12f306 */
.L_x_18:
[----:B------:R-:W-:-:S05]  /*0cc0*/  VIADD R5, R5, 0x1 ;  /* 0x0000000105057836 */ /* 0x000fca0000000000 */
[----:B------:R-:W-:-:S13]  /*0cd0*/  ISETP.NE.AND P0, PT, R5, UR16, PT ;  /* 0x0000001005007c0c */ /* 0x000fda000bf05270 */
[----:B------:R-:W-:Y:S05]  /*0ce0*/  @P0 BRA `(.L_x_21) ;  /* 0xfffffff400100947 */ /* 0x000fea000383ffff */
[----:B------:R-:W5:Y:S01]  /*0cf0*/  LDCU UR4, c[0x0][0x360] ;  /* 0x00006c00ff0477ac */ /* 0x000f620008000800 */
[----:B------:R-:W0:Y:S01]  /*0d00*/  LDCU UR5, c[0x0][0x38c] ;  /* 0x00007180ff0577ac */ /* 0x000e220008000800 */
[----:B-----5:R-:W-:-:S05]  /*0d10*/  VIADD R4, R4, UR4 ;  /* 0x0000000404047c36 */ /* 0x020fca0008000000 */
[----:B0-----:R-:W-:-:S13]  /*0d20*/  ISETP.GE.AND P0, PT, R4, UR5, PT ;  /* 0x0000000504007c0c */ /* 0x001fda000bf06270 */
[----:B------:R-:W-:Y:S05]  /*0d30*/  @!P0 BRA `(.L_x_22) ;  /* 0xfffffff000f88947 */ /* 0x000fea000383ffff */
[----:B-12---:R-:W-:Y:S05]  /*0d40*/  EXIT ;  /* 0x000000000000794d */ /* 0x006fea0003800000 */
.L_x_23:
        /* <DEDUP_REMOVED lines=11> */
.L_x_170:


//--------------------- .text._Z15group_point_gpuiiiiiPKfPKiPf --------------------------
	.section	.text._Z15group_point_gpuiiiiiPKfPKiPf,"ax",@progbits
	.align	128
        .global         _Z15group_point_gpuiiiiiPKfPKiPf
        .type           _Z15group_point_gpuiiiiiPKfPKiPf,@function
        .size           _Z15group_point_gpuiiiiiPKfPKiPf,(.L_x_171 - _Z15group_point_gpuiiiiiPKfPKiPf)
        .other          _Z15group_point_gpuiiiiiPKfPKiPf,@"STO_CUDA_ENTRY STV_DEFAULT"
_Z15group_point_gpuiiiiiPKfPKiPf:
.text._Z15group_point_gpuiiiiiPKfPKiPf:
[----:B------:R-:W-:Y:S01]  /*0000*/  LDC R1, c[0x0][0x37c] ;  /* 0x0000df00ff017b82 */ /* 0x000fe20000000800 */
[----:B------:R-:W0:Y:S07]  /*0010*/  S2R R3, SR_TID.X ;  /* 0x0000000000037919 */ /* 0x000e2e0000002100 */
[----:B------:R-:W1:Y:S01]  /*0020*/  LDC R0, c[0x0][0x390] ;  /* 0x0000e400ff007b82 */ /* 0x000e620000000800 */
[----:B------:R-:W1:Y:S01]  /*0030*/  LDCU.64 UR6, c[0x0][0x388] ;  /* 0x00007100ff0677ac */ /* 0x000e620008000a00 */
[----:B------:R-:W2:Y:S06]  /*0040*/  LDCU UR4, c[0x0][0x384] ;  /* 0x00007080ff0477ac */ /* 0x000eac0008000800 */
[----:B------:R-:W2:Y:S01]  /*0050*/  S2UR UR5, SR_CTAID.X ;  /* 0x00000000000579c3 */ /* 0x000ea20000002500 */
[C---:B-1----:R-:W-:Y:S01]  /*0060*/  VIMNMX R2, PT, PT, R0.reuse, UR6, PT ;  /* 0x0000000600027c48 */ /* 0x042fe2000bfe0100 */
[----:B------:R-:W-:Y:S01]  /*0070*/  IMAD R0, R0, UR7, RZ ;  /* 0x0000000700007c24 */ /* 0x000fe2000f8e02ff */
[----:B0-----:R-:W-:Y:S01]  /*0080*/  ISETP.GE.AND P0, PT, R3, UR7, PT ;  /* 0x0000000703007c0c */ /* 0x001fe2000bf06270 */
[----:B--2---:R-:W-:-:S02]  /*0090*/  UIMAD UR4, UR5, UR4, URZ ;  /* 0x00000004050472a4 */ /* 0x004fc4000f8e02ff */
[----:B------:R-:W-:Y:S01]  /*00a0*/  IMAD R0, R0, UR5, RZ ;  /* 0x0000000500007c24 */ /* 0x000fe2000f8e02ff */
[----:B------:R-:W-:-:S13]  /*00b0*/  ISETP.LT.OR P0, PT, R2, 0x1, P0 ;  /* 0x000000010200780c */ /* 0x000fda0000701670 */
[----:B------:R-:W-:Y:S05]  /*00c0*/  @P0 EXIT ;  /* 0x000000000000094d */ /* 0x000fea0003800000 */
[----:B------:R-:W-:Y:S01]  /*00d0*/  IMAD R2, R0, UR6, RZ ;  /* 0x0000000600027c24 */ /* 0x000fe2000f8e02ff */
[----:B------:R-:W0:Y:S01]  /*00e0*/  LDCU.64 UR8, c[0x0][0x358] ;  /* 0x00006b00ff0877ac */ /* 0x000e220008000a00 */
[----:B------:R-:W1:Y:S01]  /*00f0*/  LDCU.64 UR10, c[0x0][0x3a8] ;  /* 0x00007500ff0a77ac */ /* 0x000e620008000a00 */
[----:B------:R-:W2:Y:S01]  /*0100*/  LDCU.64 UR12, c[0x0][0x398] ;  /* 0x00007300ff0c77ac */ /* 0x000ea20008000a00 */
[----:B------:R-:W-:-:S12]  /*0110*/  UIMAD UR4, UR4, UR6, URZ ;  /* 0x00000006040472a4 */ /* 0x000fd8000f8e02ff */
.L_x_30:
[----:B---34-:R-:W-:-:S07]  /*0120*/  IMAD.MOV.U32 R4, RZ, RZ, RZ ;  /* 0x000000ffff047224 */ /* 0x018fce00078e00ff */
.L_x_29:
[----:B---3--:R-:W3:Y:S01]  /*0130*/  LDCU UR5, c[0x0][0x390] ;  /* 0x00007200ff0577ac */ /* 0x008ee20008000800 */
[----:B----4-:R-:W4:Y:S01]  /*0140*/  LDCU.64 UR6, c[0x0][0x3a0] ;  /* 0x00007400ff0677ac */ /* 0x010f220008000a00 */
[----:B---3--:R-:W-:Y:S01]  /*0150*/  IMAD R29, R3, UR5, R4 ;  /* 0x00000005031d7c24 */ /* 0x008fe2000f8e0204 */
[----:B------:R-:W3:Y:S04]  /*0160*/  LDCU UR5, c[0x0][0x388] ;  /* 0x00007100ff0577ac */ /* 0x000ee80008000800 */
[----:B------:R-:W-:-:S04]  /*0170*/  IADD3 R5, P0, PT, R0, R29, RZ ;  /* 0x0000001d00057210 */ /* 0x000fc80007f1e0ff */
[----:B0-----:R-:W-:Y:S02]  /*0180*/  LEA.HI.X.SX32 R6, R0, RZ, 0x1, P0 ;  /* 0x000000ff00067211 */ /* 0x001fe400000f0eff */
[----:B----4-:R-:W-:-:S04]  /*0190*/  LEA R8, P0, R5, UR6, 0x2 ;  /* 0x0000000605087c11 */ /* 0x010fc8000f8010ff */
[----:B------:R-:W-:-:S05]  /*01a0*/  LEA.HI.X R9, R5, UR7, R6, 0x2, P0 ;  /* 0x0000000705097c11 */ /* 0x000fca00080f1406 */
[----:B0-----:R-:W4:Y:S01]  /*01b0*/  LDG.E R5, desc[UR8][R8.64] ;  /* 0x0000000808057981 */ /* 0x001f22000c1e1900 */
[----:B---3--:R-:W-:Y:S01]  /*01c0*/  UISETP.GE.U32.AND UP0, UPT, UR5, 0x8, UPT ;  /* 0x000000080500788c */ /* 0x008fe2000bf06070 */
[----:B------:R-:W-:Y:S02]  /*01d0*/  IMAD.MOV.U32 R6, RZ, RZ, RZ ;  /* 0x000000ffff067224 */ /* 0x000fe400078e00ff */
[----:B----4-:R-:W-:-:S06]  /*01e0*/  IMAD R5, R5, UR5, RZ ;  /* 0x0000000505057c24 */ /* 0x010fcc000f8e02ff */
        /* <DEDUP_REMOVED lines=13> */
.L_x_25:
[----:B------:R-:W-:Y:S02]  /*02c0*/  USHF.R.S32.HI UR5, URZ, 0x1f, UR4 ;  /* 0x0000001fff057899 */ /* 0x000fe40008011404 */
[----:B------:R-:W-:-:S04]  /*02d0*/  IADD3 R10, P0, PT, R6, UR4, RZ ;  /* 0x00000004060a7c10 */ /* 0x000fc8000ff1e0ff */
[----:B------:R-:W-:Y:S02]  /*02e0*/  LEA.HI.X.SX32 R19, R6, UR5, 0x1, P0 ;  /* 0x0000000506137c11 */ /* 0x000fe400080f0eff */
[----:B--2---:R-:W-:-:S04]  /*02f0*/  LEA R18, P0, R10, UR12, 0x2 ;  /* 0x0000000c0a127c11 */ /* 0x004fc8000f8010ff */
[----:B------:R-:W-:-:S05]  /*0300*/  LEA.HI.X R19, R10, UR13, R19, 0x2, P0 ;  /* 0x0000000d0a137c11 */ /* 0x000fca00080f1413 */
[----:B---3--:R-:W2:Y:S01]  /*0310*/  LDG.E R12, desc[UR8][R18.64] ;  /* 0x00000008120c7981 */ /* 0x008ea2000c1e1900 */
[----:B------:R-:W-:Y:S02]  /*0320*/  SHF.R.S32.HI R10, RZ, 0x1f, R2 ;  /* 0x0000001fff0a7819 */ /* 0x000fe40000011402 */
[----:B------:R-:W-:-:S04]  /*0330*/  IADD3 R14, P0, PT, R2, R29, RZ ;  /* 0x0000001d020e7210 */ /* 0x000fc80007f1e0ff */
[----:B------:R-:W-:Y:S02]  /*0340*/  LEA.HI.X.SX32 R21, R29, R10, 0x1, P0 ;  /* 0x0000000a1d157211 */ /* 0x000fe400000f0eff */
[----:B-1----:R-:W-:-:S04]  /*0350*/  LEA R22, P0, R14, UR10, 0x2 ;  /* 0x0000000a0e167c11 */ /* 0x002fc8000f8010ff */
[----:B------:R-:W-:-:S05]  /*0360*/  LEA.HI.X R23, R14, UR11, R21, 0x2, P0 ;  /* 0x0000000b0e177c11 */ /* 0x000fca00080f1415 */
[----:B--2---:R0:W-:Y:S04]  /*0370*/  STG.E desc[UR8][R22.64], R12 ;  /* 0x0000000c16007986 */ /* 0x0041e8000c101908 */
[----:B------:R-:W2:Y:S01]  /*0380*/  LDG.E R14, desc[UR8][R18.64+0x4] ;  /* 0x00000408120e7981 */ /* 0x000ea2000c1e1900 */
[----:B------:R-:W-:-:S04]  /*0390*/  IADD3 R16, P0, PT, R2, R7, RZ ;  /* 0x0000000702107210 */ /* 0x000fc80007f1e0ff */
[----:B------:R-:W-:Y:S02]  /*03a0*/  LEA.HI.X.SX32 R21, R7, R10, 0x1, P0 ;  /* 0x0000000a07157211 */ /* 0x000fe400000f0eff */
[----:B------:R-:W-:-:S04]  /*03b0*/  LEA R24, P0, R16, UR10, 0x2 ;  /* 0x0000000a10187c11 */ /* 0x000fc8000f8010ff */
[----:B------:R-:W-:Y:S02]  /*03c0*/  LEA.HI.X R25, R16, UR11, R21, 0x2, P0 ;  /* 0x0000000b10197c11 */ /* 0x000fe400080f1415 */
[----:B------:R-:W-:-:S03]  /*03d0*/  IADD3 R21, P0, PT, R2, R9, RZ ;  /* 0x0000000902157210 */ /* 0x000fc60007f1e0ff */
[----:B--2---:R1:W-:Y:S04]  /*03e0*/  STG.E desc[UR8][R24.64], R14 ;  /* 0x0000000e18007986 */ /* 0x0043e8000c101908 */
[----:B------:R-:W2:Y:S01]  /*03f0*/  LDG.E R16, desc[UR8][R18.64+0x8] ;  /* 0x0000080812107981 */ /* 0x000ea2000c1e1900 */
[----:B------:R-:W-:Y:S02]  /*0400*/  LEA.HI.X.SX32 R26, R9, R10, 0x1, P0 ;  /* 0x0000000a091a7211 */ /* 0x000fe400000f0eff */
[----:B------:R-:W-:-:S04]  /*0410*/  LEA R20, P0, R21, UR10, 0x2 ;  /* 0x0000000a15147c11 */ /* 0x000fc8000f8010ff */
[----:B------:R-:W-:Y:S02]  /*0420*/  LEA.HI.X R21, R21, UR11, R26, 0x2, P0 ;  /* 0x0000000b15157c11 */ /* 0x000fe400080f141a */
[----:B0-----:R-:W-:-:S03]  /*0430*/  IADD3 R23, P0, PT, R2, R11, RZ ;  /* 0x0000000b02177210 */ /* 0x001fc60007f1e0ff */
[----:B--2---:R0:W-:Y:S04]  /*0440*/  STG.E desc[UR8][R20.64], R16 ;  /* 0x0000001014007986 */ /* 0x0041e8000c101908 */
[----:B------:R-:W2:Y:S01]  /*0450*/  LDG.E R12, desc[UR8][R18.64+0xc] ;  /* 0x00000c08120c7981 */ /* 0x000ea2000c1e1900 */
[----:B------:R-:W-:Y:S02]  /*0460*/  LEA.HI.X.SX32 R26, R11, R10, 0x1, P0 ;  /* 0x0000000a0b1a7211 */ /* 0x000fe400000f0eff */
[----:B------:R-:W-:-:S04]  /*0470*/  LEA R22, P0, R23, UR10, 0x2 ;  /* 0x0000000a17167c11 */ /* 0x000fc8000f8010ff */
[----:B------:R-:W-:Y:S02]  /*0480*/  LEA.HI.X R23, R23, UR11, R26, 0x2, P0 ;  /* 0x0000000b17177c11 */ /* 0x000fe400080f141a */
[----:B-1----:R-:W-:-:S03]  /*0490*/  IADD3 R25, P0, PT, R2, R13, RZ ;  /* 0x0000000d02197210 */ /* 0x002fc60007f1e0ff */
        /* <DEDUP_REMOVED lines=20> */
[----:B------:R-:W-:Y:S01]  /*05e0*/  LEA.HI.X.SX32 R10, R27, R10, 0x1, P0 ;  /* 0x0000000a1b0a7211 */ /* 0x000fe200000f0eff */
[----:B------:R-:W-:Y:S01]  /*05f0*/  VIADD R8, R8, 0x8 ;  /* 0x0000000808087836 */ /* 0x000fe20000000000 */
[----:B------:R-:W-:Y:S01]  /*0600*/  LEA R24, P0, R25, UR10, 0x2 ;  /* 0x0000000a19187c11 */ /* 0x000fe2000f8010ff */
[----:B------:R-:W-:Y:S02]  /*0610*/  VIADD R7, R7, 0x8 ;  /* 0x0000000807077836 */ /* 0x000fe40000000000 */
[----:B------:R-:W-:Y:S01]  /*0620*/  VIADD R9, R9, 0x8 ;  /* 0x0000000809097836 */ /* 0x000fe20000000000 */
[----:B------:R-:W-:Y:S01]  /*0630*/  LEA.HI.X R25, R25, UR11, R10, 0x2, P0 ;  /* 0x0000000b19197c11 */ /* 0x000fe200080f140a */
[----:B------:R-:W-:Y:S01]  /*0640*/  VIADD R11, R11, 0x8 ;  /* 0x000000080b0b7836 */ /* 0x000fe20000000000 */
[----:B------:R-:W-:Y:S01]  /*0650*/  ISETP.NE.AND P0, PT, R8, RZ, PT ;  /* 0x000000ff0800720c */ /* 0x000fe20003f05270 */
[----:B------:R-:W-:-:S02]  /*0660*/  VIADD R13, R13, 0x8 ;  /* 0x000000080d0d7836 */ /* 0x000fc40000000000 */
[----:B------:R-:W-:Y:S02]  /*0670*/  VIADD R15, R15, 0x8 ;  /* 0x000000080f0f7836 */ /* 0x000fe40000000000 */
[----:B------:R-:W-:Y:S02]  /*0680*/  VIADD R17, R17, 0x8 ;  /* 0x0000000811117836 */ /* 0x000fe40000000000 */
[----:B------:R-:W-:Y:S02]  /*0690*/  VIADD R27, R27, 0x8 ;  /* 0x000000081b1b7836 */ /* 0x000fe40000000000 */
[----:B------:R-:W-:Y:S02]  /*06a0*/  VIADD R29, R29, 0x8 ;  /* 0x000000081d1d7836 */ /* 0x000fe40000000000 */
[----:B------:R-:W-:Y:S01]  /*06b0*/  VIADD R6, R6, 0x8 ;  /* 0x0000000806067836 */ /* 0x000fe20000000000 */
[----:B--2---:R3:W-:Y:S01]  /*06c0*/  STG.E desc[UR8][R24.64], R14 ;  /* 0x0000000e18007986 */ /* 0x0047e2000c101908 */
[----:B------:R-:W-:Y:S05]  /*06d0*/  @P0 BRA `(.L_x_25) ;  /* 0xfffffff800f80947 */ /* 0x000fea000383ffff */
[----:B------:R-:W0:Y:S02]  /*06e0*/  LDCU UR5, c[0x0][0x388] ;  /* 0x00007100ff0577ac */ /* 0x000e240008000800 */
[----:B0-----:R-:W-:-:S06]  /*06f0*/  ULOP3.LUT UR5, UR5, 0x7ffffff8, URZ, 0xc0, !UPT ;  /* 0x7ffffff805057892 */ /* 0x001fcc000f8ec0ff */
[----:B------:R-:W-:-:S07]  /*0700*/  IMAD.U32 R6, RZ, RZ, UR5 ;  /* 0x00000005ff067e24 */ /* 0x000fce000f8e00ff */
.L_x_24:
        /* <DEDUP_REMOVED lines=8> */
[----:B------:R-:W-:Y:S02]  /*0790*/  UIADD3 UR5, UPT, UPT, UR5, -0x1, URZ ;  /* 0xffffffff05057890 */ /* 0x000fe4000fffe0ff */
[----:B------:R-:W-:Y:S02]  /*07a0*/  USHF.R.S32.HI UR17, URZ, 0x1f, UR4 ;  /* 0x0000001fff117899 */ /* 0x000fe40008011404 */
[----:B------:R-:W-:Y:S02]  /*07b0*/  UISETP.GE.U32.AND UP0, UPT, UR5, 0x3, UPT ;  /* 0x000000030500788c */ /* 0x000fe4000bf06070 */
[----:B0-----:R-:W-:-:S07]  /*07c0*/  ULOP3.LUT UP1, UR6, UR18, 0x3, URZ, 0xc0, !UPT ;  /* 0x0000000312067892 */ /* 0x001fce000f82c0ff */
[----:B------:R-:W-:Y:S05]  /*07d0*/  BRA.U !UP0, `(.L_x_27) ;  /* 0x0000000108907547 */ /* 0x000fea000b800000 */
[----:B------:R-:W0:Y:S01]  /*07e0*/  LDCU.64 UR14, c[0x0][0x398] ;  /* 0x00007300ff0e77ac */ /* 0x000e220008000a00 */
[----:B------:R-:W-:-:S05]  /*07f0*/  IMAD.IADD R9, R5, 0x1, R6 ;  /* 0x0000000105097824 */ /* 0x000fca00078e0206 */
[----:B------:R-:W-:-:S04]  /*0800*/  IADD3 R11, P0, PT, R9, UR4, RZ ;  /* 0x00000004090b7c10 */ /* 0x000fc8000ff1e0ff */
[----:B---3--:R-:W-:Y:S02]  /*0810*/  LEA.HI.X.SX32 R12, R9, UR17, 0x1, P0 ;  /* 0x00000011090c7c11 */ /* 0x008fe400080f0eff */
[----:B0-----:R-:W-:-:S04]  /*0820*/  LEA R10, P0, R11, UR14, 0x2 ;  /* 0x0000000e0b0a7c11 */ /* 0x001fc8000f8010ff */
[----:B------:R-:W-:Y:S01]  /*0830*/  LEA.HI.X R11, R11, UR15, R12, 0x2, P0 ;  /* 0x0000000f0b0b7c11 */ /* 0x000fe200080f140c */
[----:B------:R-:W0:Y:S04]  /*0840*/  LDCU.64 UR14, c[0x0][0x3a8] ;  /* 0x00007500ff0e77ac */ /* 0x000e280008000a00 */
[----:B------:R-:W3:Y:S01]  /*0850*/  LDG.E R9, desc[UR8][R10.64] ;  /* 0x000000080a097981 */ /* 0x000ee2000c1e1900 */
[----:B------:R-:W-:-:S05]  /*0860*/  IMAD R17, R7, UR18, R6 ;  /* 0x0000001207117c24 */ /* 0x000fca000f8e0206 */
[----:B------:R-:W-:-:S04]  /*0870*/  IADD3 R13, P0, PT, R2, R17, RZ ;  /* 0x00000011020d7210 */ /* 0x000fc80007f1e0ff */
[----:B------:R-:W-:Y:S02]  /*0880*/  LEA.HI.X.SX32 R14, R17, R8, 0x1, P0 ;  /* 0x00000008110e7211 */ /* 0x000fe400000f0eff */
[----:B0-----:R-:W-:-:S04]  /*0890*/  LEA R12, P0, R13, UR14, 0x2 ;  /* 0x0000000e0d0c7c11 */ /* 0x001fc8000f8010ff */
[----:B------:R-:W-:-:S05]  /*08a0*/  LEA.HI.X R13, R13, UR15, R14, 0x2, P0 ;  /* 0x0000000f0d0d7c11 */ /* 0x000fca00080f140e */
[----:B---3--:R0:W-:Y:S04]  /*08b0*/  STG.E desc[UR8][R12.64], R9 ;  /* 0x000000090c007986 */ /* 0x0081e8000c101908 */
[----:B------:R-:W3:Y:S01]  /*08c0*/  LDG.E R19, desc[UR8][R10.64+0x4] ;  /* 0x000004080a137981 */ /* 0x000ee2000c1e1900 */
[----:B------:R-:W-:-:S05]  /*08d0*/  VIADD R15, R17, 0x1 ;  /* 0x00000001110f7836 */ /* 0x000fca0000000000 */
[----:B------:R-:W-:-:S04]  /*08e0*/  IADD3 R16, P0, PT, R2, R15, RZ ;  /* 0x0000000f02107210 */ /* 0x000fc80007f1e0ff */
[----:B------:R-:W-:Y:S02]  /*08f0*/  LEA.HI.X.SX32 R15, R15, R8, 0x1, P0 ;  /* 0x000000080f0f7211 */ /* 0x000fe400000f0eff */
[----:B------:R-:W-:-:S04]  /*0900*/  LEA R14, P0, R16, UR14, 0x2 ;  /* 0x0000000e100e7c11 */ /* 0x000fc8000f8010ff */
[----:B------:R-:W-:Y:S01]  /*0910*/  LEA.HI.X R15, R16, UR15, R15, 0x2, P0 ;  /* 0x0000000f100f7c11 */ /* 0x000fe200080f140f */
[----:B------:R-:W-:-:S04]  /*0920*/  VIADD R23, R17, 0x2 ;  /* 0x0000000211177836 */ /* 0x000fc80000000000 */
[----:B---3--:R3:W-:Y:S04]  /*0930*/  STG.E desc[UR8][R14.64], R19 ;  /* 0x000000130e007986 */ /* 0x0087e8000c101908 */
[----:B------:R-:W4:Y:S01]  /*0940*/  LDG.E R21, desc[UR8][R10.64+0x8] ;  /* 0x000008080a157981 */ /* 0x000f22000c1e1900 */
[----:B------:R-:W-:-:S04]  /*0950*/  IADD3 R16, P0, PT, R2, R23, RZ ;  /* 0x0000001702107210 */ /* 0x000fc80007f1e0ff */
[----:B------:R-:W-:Y:S02]  /*0960*/  LEA.HI.X.SX32 R23, R23, R8, 0x1, P0 ;  /* 0x0000000817177211 */ /* 0x000fe400000f0eff */
[----:B0-----:R-:W-:-:S04]  /*0970*/  LEA R12, P0, R16, UR14, 0x2 ;  /* 0x0000000e100c7c11 */ /* 0x001fc8000f8010ff */
[----:B------:R-:W-:Y:S01]  /*0980*/  LEA.HI.X R13, R16, UR15, R23, 0x2, P0 ;  /* 0x0000000f100d7c11 */ /* 0x000fe200080f1417 */
[----:B------:R-:W-:-:S04]  /*0990*/  VIADD R17, R17, 0x3 ;  /* 0x0000000311117836 */ /* 0x000fc80000000000 */
[----:B----4-:R0:W-:Y:S04]  /*09a0*/  STG.E desc[UR8][R12.64], R21 ;  /* 0x000000150c007986 */ /* 0x0101e8000c101908 */
[----:B------:R-:W4:Y:S01]  /*09b0*/  LDG.E R9, desc[UR8][R10.64+0xc] ;  /* 0x00000c080a097981 */ /* 0x000f22000c1e1900 */
[----:B------:R-:W-:Y:S01]  /*09c0*/  IADD3 R16, P0, PT, R2, R17, RZ ;  /* 0x0000001102107210 */ /* 0x000fe20007f1e0ff */
[----:B------:R-:W-:-:S03]  /*09d0*/  VIADD R6, R6, 0x4 ;  /* 0x0000000406067836 */ /* 0x000fc60000000000 */
[----:B------:R-:W-:Y:S02]  /*09e0*/  LEA.HI.X.SX32 R17, R17, R8, 0x1, P0 ;  /* 0x0000000811117211 */ /* 0x000fe400000f0eff */
[----:B---3--:R-:W-:-:S04]  /*09f0*/  LEA R14, P0, R16, UR14, 0x2 ;  /* 0x0000000e100e7c11 */ /* 0x008fc8000f8010ff */
[----:B------:R-:W-:-:S05]  /*0a00*/  LEA.HI.X R15, R16, UR15, R17, 0x2, P0 ;  /* 0x0000000f100f7c11 */ /* 0x000fca00080f1411 */
[----:B----4-:R0:W-:Y:S04]  /*0a10*/  STG.E desc[UR8][R14.64], R9 ;  /* 0x000000090e007986 */ /* 0x0101e8000c101908 */
.L_x_27:
[----:B------:R-:W-:Y:S05]  /*0a20*/  BRA.U !UP1, `(.L_x_26) ;  /* 0x0000000109a47547 */ /* 0x000fea000b800000 */
[----:B------:R-:W-:Y:S02]  /*0a30*/  UISETP.NE.AND UP0, UPT, UR6, 0x1, UPT ;  /* 0x000000010600788c */ /* 0x000fe4000bf05270 */
[----:B------:R-:W-:-:S04]  /*0a40*/  ULOP3.LUT UR5, UR18, 0x1, URZ, 0xc0, !UPT ;  /* 0x0000000112057892 */ /* 0x000fc8000f8ec0ff */
[----:B------:R-:W-:-:S03]  /*0a50*/  UISETP.NE.U32.AND UP1, UPT, UR5, 0x1, UPT ;  /* 0x000000010500788c */ /* 0x000fc6000bf25070 */
[----:B------:R-:W-:Y:S08]  /*0a60*/  BRA.U !UP0, `(.L_x_28) ;  /* 0x0000000108587547 */ /* 0x000ff0000b800000 */
[----:B------:R-:W4:Y:S01]  /*0a70*/  LDCU.64 UR6, c[0x0][0x398] ;  /* 0x00007300ff0677ac */ /* 0x000f220008000a00 */
[----:B0-----:R-:W-:-:S05]  /*0a80*/  IMAD.IADD R9, R5, 0x1, R6 ;  /* 0x0000000105097824 */ /* 0x001fca00078e0206 */
[----:B------:R-:W-:-:S04]  /*0a90*/  IADD3 R11, P0, PT, R9, UR4, RZ ;  /* 0x00000004090b7c10 */ /* 0x000fc8000ff1e0ff */
[----:B---3--:R-:W-:Y:S02]  /*0aa0*/  LEA.HI.X.SX32 R12, R9, UR17, 0x1, P0 ;  /* 0x00000011090c7c11 */ /* 0x008fe400080f0eff */
[----:B----4-:R-:W-:-:S04]  /*0ab0*/  LEA R10, P0, R11, UR6, 0x2 ;  /* 0x000000060b0a7c11 */ /* 0x010fc8000f8010ff */
        /* <DEDUP_REMOVED lines=10> */
[----:B------:R-:W-:Y:S02]  /*0b60*/  VIADD R15, R15, 0x1 ;  /* 0x000000010f0f7836 */ /* 0x000fe40000000000 */
[----:B------:R-:W-:-:S03]  /*0b70*/  VIADD R6, R6, 0x2 ;  /* 0x0000000206067836 */ /* 0x000fc60000000000 */
[----:B------:R-:W-:-:S04]  /*0b80*/  IADD3 R16, P0, PT, R2, R15, RZ ;  /* 0x0000000f02107210 */ /* 0x000fc80007f1e0ff */
[----:B------:R-:W-:Y:S02]  /*0b90*/  LEA.HI.X.SX32 R15, R15, R8, 0x1, P0 ;  /* 0x000000080f0f7211 */ /* 0x000fe400000f0eff */
[----:B------:R-:W-:-:S04]  /*0ba0*/  LEA R14, P0, R16, UR6, 0x2 ;  /* 0x00000006100e7c11 */ /* 0x000fc8000f8010ff */
[----:B------:R-:W-:-:S05]  /*0bb0*/  LEA.HI.X R15, R16, UR7, R15, 0x2, P0 ;  /* 0x00000007100f7c11 */ /* 0x000fca00080f140f */
[----:B---3--:R4:W-:Y:S04]  /*0bc0*/  STG.E desc[UR8][R14.64], R17 ;  /* 0x000000110e007986 */ /* 0x0089e8000c101908 */
.L_x_28:
[----:B------:R-:W-:Y:S05]  /*0bd0*/  BRA.U UP1, `(.L_x_26) ;  /* 0x0000000101387547 */ /* 0x000fea000b800000 */
[----:B------:R-:W5:Y:S01]  /*0be0*/  LDCU.64 UR6, c[0x0][0x398] ;  /* 0x00007300ff0677ac */ /* 0x000f620008000a00 */
[----:B------:R-:W-:-:S05]  /*0bf0*/  IMAD.IADD R5, R5, 0x1, R6 ;  /* 0x0000000105057824 */ /* 0x000fca00078e0206 */
[----:B0---4-:R-:W-:-:S04]  /*0c00*/  IADD3 R9, P0, PT, R5, UR4, RZ ;  /* 0x0000000405097c10 */ /* 0x011fc8000ff1e0ff */
[----:B---3--:R-:W-:Y:S02]  /*0c10*/  LEA.HI.X.SX32 R12, R5, UR17, 0x1, P0 ;  /* 0x00000011050c7c11 */ /* 0x008fe400080f0eff */
[----:B-----5:R-:W-:-:S04]  /*0c20*/  LEA R10, P0, R9, UR6, 0x2 ;  /* 0x00000006090a7c11 */ /* 0x020fc8000f8010ff */
[----:B------:R-:W-:Y:S01]  /*0c30*/  LEA.HI.X R11, R9, UR7, R12, 0x2, P0 ;  /* 0x00000007090b7c11 */ /* 0x000fe200080f140c */
[----:B------:R-:W0:Y:S05]  /*0c40*/  LDCU.64 UR6, c[0x0][0x3a8] ;  /* 0x00007500ff0677ac */ /* 0x000e2a0008000a00 */
[----:B------:R-:W3:Y:S01]  /*0c50*/  LDG.E R11, desc[UR8][R10.64] ;  /* 0x000000080a0b7981 */ /* 0x000ee2000c1e1900 */
[----:B------:R-:W-:-:S05]  /*0c60*/  IMAD R7, R7, UR18, R6 ;  /* 0x0000001207077c24 */ /* 0x000fca000f8e0206 */
[----:B------:R-:W-:-:S04]  /*0c70*/  IADD3 R5, P0, PT, R2, R7, RZ ;  /* 0x0000000702057210 */ /* 0x000fc80007f1e0ff */
[----:B------:R-:W-:Y:S02]  /*0c80*/  LEA.HI.X.SX32 R8, R7, R8, 0x1, P0 ;  /* 0x0000000807087211 */ /* 0x000fe400000f0eff */
[----:B0-----:R-:W-:-:S04]  /*0c90*/  LEA R6, P0, R5, UR6, 0x2 ;  /* 0x0000000605067c11 */ /* 0x001fc8000f8010ff */
[----:B------:R-:W-:-:S05]  /*0ca0*/  LEA.HI.X R7, R5, UR7, R8, 0x2, P0 ;  /* 0x0000000705077c11 */ /* 0x000fca00080f1408 */
[----:B---3--:R0:W-:Y:S04]  /*0cb0*/  STG.E desc[UR8][R6.64], R11 ;  /* 0x0000000b06007986 */ /* 0x0081e8000c101908 */
.L_x_26:
        /* <DEDUP_REMOVED lines=9> */
.L_x_31:
        /* <DEDUP_REMOVED lines=11> */
.L_x_171:


//--------------------- .text._Z20query_ball_point_gpuiiiifiPKfS0_PiS1_ --------------------------
	.section	.text._Z20query_ball_point_gpuiiiifiPKfS0_PiS1_,"ax",@progbits
	.align	128
        .global         _Z20query_ball_point_gpuiiiifiPKfS0_PiS1_
        .type           _Z20query_ball_point_gpuiiiifiPKfS0_PiS1_,@function
        .size           _Z20query_ball_point_gpuiiiifiPKfS0_PiS1_,(.L_x_167 - _Z20query_ball_point_gpuiiiifiPKfS0_PiS1_)
        .other          _Z20query_ball_point_gpuiiiifiPKfS0_PiS1_,@"STO_CUDA_ENTRY STV_DEFAULT"
_Z20query_ball_point_gpuiiiifiPKfS0_PiS1_:
.text._Z20query_ball_point_gpuiiiifiPKfS0_PiS1_:
[----:B------:R-:W-:Y:S01]  /*0000*/  LDC R1, c[0x0][0x37c] ;  /* 0x0000df00ff017b82 */ /* 0x000fe20000000800 */
[----:B------:R-:W0:Y:S07]  /*0010*/  S2R R4, SR_TID.X ;  /* 0x0000000000047919 */ /* 0x000e2e0000002100 */
[----:B------:R-:W0:Y:S01]  /*0020*/  LDC.64 R6, c[0x0][0x388] ;  /* 0x0000e200ff067b82 */ /* 0x000e220000000a00 */
[----:B------:R-:W1:Y:S07]  /*0030*/  LDCU UR5, c[0x0][0x394] ;  /* 0x00007280ff0577ac */ /* 0x000e6e0008000800 */
[----:B------:R-:W2:Y:S08]  /*0040*/  S2UR UR4, SR_CTAID.X ;  /* 0x00000000000479c3 */ /* 0x000eb00000002500 */
[----:B------:R-:W3:Y:S01]  /*0050*/  LDC.64 R12, c[0x0][0x3a8] ;  /* 0x0000ea00ff0c7b82 */ /* 0x000ee20000000a00 */
[----:B0-----:R-:W-:Y:S01]  /*0060*/  ISETP.GE.AND P0, PT, R4, R7, PT ;  /* 0x000000070400720c */ /* 0x001fe20003f06270 */
[----:B--2---:R-:W-:-:S04]  /*0070*/  IMAD R0, R7, UR4, RZ ;  /* 0x0000000407007c24 */ /* 0x004fc8000f8e02ff */
[----:B-1----:R-:W-:-:S08]  /*0080*/  IMAD R3, R0, UR5, RZ ;  /* 0x0000000500037c24 */ /* 0x002fd0000f8e02ff */
[----:B------:R-:W-:Y:S05]  /*0090*/  @P0 EXIT ;  /* 0x000000000000094d */ /* 0x000fea0003800000 */
[----:B------:R-:W0:Y:S01]  /*00a0*/  LDCU UR6, c[0x0][0x384] ;  /* 0x00007080ff0677ac */ /* 0x000e220008000800 */
[----:B------:R-:W1:Y:S01]  /*00b0*/  LDC R2, c[0x0][0x360] ;  /* 0x0000d800ff027b82 */ /* 0x000e620000000800 */
[----:B------:R-:W-:Y:S01]  /*00c0*/  ISETP.NE.AND P0, PT, RZ, UR5, PT ;  /* 0x00000005ff007c0c */ /* 0x000fe2000bf05270 */
[----:B------:R-:W-:Y:S01]  /*00d0*/  IMAD R8, R6, UR4, RZ ;  /* 0x0000000406087c24 */ /* 0x000fe2000f8e02ff */
[----:B------:R-:W2:Y:S01]  /*00e0*/  LDCU.64 UR8, c[0x0][0x358] ;  /* 0x00006b00ff0877ac */ /* 0x000ea20008000a00 */
[----:B---3--:R-:W-:Y:S01]  /*00f0*/  IMAD.WIDE R12, R3, 0x4, R12 ;  /* 0x00000004030c7825 */ /* 0x008fe200078e020c */
[----:B------:R-:W-:-:S03]  /*0100*/  SHF.R.S32.HI R14, RZ, 0x1f, R0 ;  /* 0x0000001fff0e7819 */ /* 0x000fc60000011400 */
[----:B------:R-:W-:Y:S02]  /*0110*/  IMAD.MOV.U32 R3, RZ, RZ, R4 ;  /* 0x000000ffff037224 */ /* 0x000fe400078e0004 */
[C---:B------:R-:W-:Y:S01]  /*0120*/  IMAD R5, R8.reuse, R7, RZ ;  /* 0x0000000708057224 */ /* 0x040fe200078e02ff */
[----:B0-----:R-:W-:Y:S01]  /*0130*/  ISETP.LT.AND P1, PT, RZ, UR6, PT ;  /* 0x00000006ff007c0c */ /* 0x001fe2000bf21270 */
[----:B------:R-:W-:-:S12]  /*0140*/  IMAD R4, R8, UR6, RZ ;  /* 0x0000000608047c24 */ /* 0x000fd8000f8e02ff */
[----:B--2---:R-:W-:Y:S05]  /*0150*/  @P0 BRA P1, `(.L_x_32) ;  /* 0x00000004002c0947 */ /* 0x004fea0000800000 */
[----:B-1----:R-:W0:Y:S01]  /*0160*/  I2F.U32.RP R10, R2 ;  /* 0x00000002000a7306 */ /* 0x002e220000209000 */
[----:B------:R-:W-:Y:S01]  /*0170*/  IMAD.IADD R6, R3, 0x1, R2 ;  /* 0x0000000103067824 */ /* 0x000fe200078e0202 */
[----:B------:R-:W-:Y:S01]  /*0180*/  ISETP.NE.U32.AND P2, PT, R2, RZ, PT ;  /* 0x000000ff0200720c */ /* 0x000fe20003f45070 */
[----:B------:R-:W1:Y:S01]  /*0190*/  LDCU.64 UR6, c[0x0][0x3b0] ;  /* 0x00007600ff0677ac */ /* 0x000e620008000a00 */
[----:B------:R-:W-:Y:S02]  /*01a0*/  BSSY.RECONVERGENT B0, `(.L_x_33) ;  /* 0x000002a000007945 */ /* 0x000fe40003800200 */
[CC--:B------:R-:W-:Y:S02]  /*01b0*/  ISETP.GE.U32.AND P0, PT, R6.reuse, R7.reuse, PT ;  /* 0x000000070600720c */ /* 0x0c0fe40003f06070 */
[----:B------:R-:W-:Y:S02]  /*01c0*/  VIMNMX.U32 R9, PT, PT, R6, R7, !PT ;  /* 0x0000000706097248 */ /* 0x000fe40007fe0000 */
[----:B------:R-:W-:-:S04]  /*01d0*/  SEL R8, RZ, 0x1, P0 ;  /* 0x00000001ff087807 */ /* 0x000fc80000000000 */
[----:B------:R-:W-:Y:S01]  /*01e0*/  IADD3 R9, PT, PT, R9, -R6, -R8 ;  /* 0x8000000609097210 */ /* 0x000fe20007ffe808 */
[----:B0-----:R-:W0:Y:S02]  /*01f0*/  MUFU.RCP R10, R10 ;  /* 0x0000000a000a7308 */ /* 0x001e240000001000 */
[----:B0-----:R-:W-:-:S06]  /*0200*/  VIADD R4, R10, 0xffffffe ;  /* 0x0ffffffe0a047836 */ /* 0x001fcc0000000000 */
[----:B------:R0:W2:Y:S02]  /*0210*/  F2I.FTZ.U32.TRUNC.NTZ R5, R4 ;  /* 0x0000000400057305 */ /* 0x0000a4000021f000 */
[----:B0-----:R-:W-:Y:S02]  /*0220*/  IMAD.MOV.U32 R4, RZ, RZ, RZ ;  /* 0x000000ffff047224 */ /* 0x001fe400078e00ff */
[----:B--2---:R-:W-:-:S04]  /*0230*/  IMAD.MOV R11, RZ, RZ, -R5 ;  /* 0x000000ffff0b7224 */ /* 0x004fc800078e0a05 */
[----:B------:R-:W-:-:S04]  /*0240*/  IMAD R11, R11, R2, RZ ;  /* 0x000000020b0b7224 */ /* 0x000fc800078e02ff */
[----:B------:R-:W-:-:S06]  /*0250*/  IMAD.HI.U32 R10, R5, R11, R4 ;  /* 0x0000000b050a7227 */ /* 0x000fcc00078e0004 */
[----:B------:R-:W-:-:S04]  /*0260*/  IMAD.HI.U32 R5, R10, R9, RZ ;  /* 0x000000090a057227 */ /* 0x000fc800078e00ff */
[----:B------:R-:W-:-:S04]  /*0270*/  IMAD.MOV R4, RZ, RZ, -R5 ;  /* 0x000000ffff047224 */ /* 0x000fc800078e0a05 */
[----:B------:R-:W-:-:S05]  /*0280*/  IMAD R9, R2, R4, R9 ;  /* 0x0000000402097224 */ /* 0x000fca00078e0209 */
[----:B------:R-:W-:-:S13]  /*0290*/  ISETP.GE.U32.AND P0, PT, R9, R2, PT ;  /* 0x000000020900720c */ /* 0x000fda0003f06070 */
[----:B------:R-:W-:Y:S01]  /*02a0*/  @P0 IADD3 R9, PT, PT, R9, -R2, RZ ;  /* 0x8000000209090210 */ /* 0x000fe20007ffe0ff */
[----:B------:R-:W-:-:S03]  /*02b0*/  @P0 VIADD R5, R5, 0x1 ;  /* 0x0000000105050836 */ /* 0x000fc60000000000 */
[----:B------:R-:W-:-:S13]  /*02c0*/  ISETP.GE.U32.AND P1, PT, R9, R2, PT ;  /* 0x000000020900720c */ /* 0x000fda0003f26070 */
[----:B------:R-:W-:Y:S01]  /*02d0*/  @P1 VIADD R5, R5, 0x1 ;  /* 0x0000000105051836 */ /* 0x000fe20000000000 */
[----:B------:R-:W-:-:S05]  /*02e0*/  @!P2 LOP3.LUT R5, RZ, R2, RZ, 0x33, !PT ;  /* 0x00000002ff05a212 */ /* 0x000fca00078e33ff */
[----:B------:R-:W-:-:S05]  /*02f0*/  IMAD.IADD R4, R8, 0x1, R5 ;  /* 0x0000000108047824 */ /* 0x000fca00078e0205 */
[C---:B------:R-:W-:Y:S02]  /*0300*/  LOP3.LUT R5, R4.reuse, 0x3, RZ, 0xc0, !PT ;  /* 0x0000000304057812 */ /* 0x040fe400078ec0ff */
[----:B------:R-:W-:Y:S02]  /*0310*/  ISETP.GE.U32.AND P0, PT, R4, 0x3, PT ;  /* 0x000000030400780c */ /* 0x000fe40003f06070 */
[----:B------:R-:W-:-:S13]  /*0320*/  ISETP.NE.AND P1, PT, R5, 0x3, PT ;  /* 0x000000030500780c */ /* 0x000fda0003f25270 */
[----:B-1----:R-:W-:Y:S05]  /*0330*/  @!P1 BRA `(.L_x_34) ;  /* 0x0000000000409947 */ /* 0x002fea0003800000 */
[----:B------:R-:W0:Y:S01]  /*0340*/  LDCU.64 UR4, c[0x0][0x3b0] ;  /* 0x00007600ff0477ac */ /* 0x000e220008000a00 */
[----:B------:R-:W-:Y:S01]  /*0350*/  IADD3 R5, P1, PT, R0, R3, RZ ;  /* 0x0000000300057210 */ /* 0x000fe20007f3e0ff */
[----:B------:R-:W-:-:S04]  /*0360*/  VIADD R4, R4, 0x1 ;  /* 0x0000000104047836 */ /* 0x000fc80000000000 */
[----:B------:R-:W-:Y:S01]  /*0370*/  IMAD.X R6, RZ, RZ, R14, P1 ;  /* 0x000000ffff067224 */ /* 0x000fe200008e060e */
[----:B------:R-:W-:-:S05]  /*0380*/  LOP3.LUT R4, R4, 0x3, RZ, 0xc0, !PT ;  /* 0x0000000304047812 */ /* 0x000fca00078ec0ff */
[----:B------:R-:W-:Y:S01]  /*0390*/  IMAD R3, R4, R2, R3 ;  /* 0x0000000204037224 */ /* 0x000fe200078e0203 */
[----:B0-----:R-:W-:-:S04]  /*03a0*/  LEA R8, P1, R5, UR4, 0x2 ;  /* 0x0000000405087c11 */ /* 0x001fc8000f8210ff */
[----:B------:R-:W-:Y:S02]  /*03b0*/  LEA.HI.X R5, R5, UR5, R6, 0x2, P1 ;  /* 0x0000000505057c11 */ /* 0x000fe400088f1406 */
[----:B------:R-:W-:-:S07]  /*03c0*/  IADD3 R6, PT, PT, -R4, RZ, RZ ;  /* 0x000000ff04067210 */ /* 0x000fce0007ffe1ff */
.L_x_35:
[----:B------:R-:W-:Y:S02]  /*03d0*/  VIADD R6, R6, 0x1 ;  /* 0x0000000106067836 */ /* 0x000fe40000000000 */
[----:B------:R-:W-:-:S03]  /*03e0*/  IMAD.MOV.U32 R9, RZ, RZ, R5 ;  /* 0x000000ffff097224 */ /* 0x000fc600078e0005 */
[----:B------:R-:W-:Y:S01]  /*03f0*/  ISETP.NE.AND P1, PT, R6, RZ, PT ;  /* 0x000000ff0600720c */ /* 0x000fe20003f25270 */
[----:B------:R-:W-:Y:S01]  /*0400*/  IMAD.WIDE.U32 R4, R2, 0x4, R8 ;  /* 0x0000000402047825 */ /* 0x000fe200078e0008 */
[----:B------:R0:W-:Y:S03]  /*0410*/  STG.E desc[UR8][R8.64], RZ ;  /* 0x000000ff08007986 */ /* 0x0001e6000c101908 */
[----:B0-----:R-:W-:-:S08]  /*0420*/  IMAD.MOV.U32 R8, RZ, RZ, R4 ;  /* 0x000000ffff087224 */ /* 0x001fd000078e0004 */
[----:B------:R-:W-:Y:S05]  /*0430*/  @P1 BRA `(.L_x_35) ;  /* 0xfffffffc00e41947 */ /* 0x000fea000383ffff */
.L_x_34:
[----:B------:R-:W-:Y:S05]  /*0440*/  BSYNC.RECONVERGENT B0 ;  /* 0x0000000000007941 */ /* 0x000fea0003800200 */
.L_x_33:
[----:B------:R-:W-:Y:S05]  /*0450*/  @!P0 EXIT ;  /* 0x000000000000894d */ /* 0x000fea0003800000 */
.L_x_36:
[----:B0-----:R-:W-:Y:S01]  /*0460*/  IADD3 R5, P0, PT, R0, R3, RZ ;  /* 0x0000000300057210 */ /* 0x001fe20007f1e0ff */
[----:B------:R-:W-:-:S04]  /*0470*/  IMAD.IADD R3, R2, 0x1, R3 ;  /* 0x0000000102037824 */ /* 0x000fc800078e0203 */
[----:B------:R-:W-:Y:S01]  /*0480*/  IMAD.X R6, RZ, RZ, R14, P0 ;  /* 0x000000ffff067224 */ /* 0x000fe200000e060e */
[----:B------:R-:W-:Y:S02]  /*0490*/  IADD3 R9, PT, PT, R3, R2, RZ ;  /* 0x0000000203097210 */ /* 0x000fe40007ffe0ff */
[C---:B------:R-:W-:Y:S02]  /*04a0*/  IADD3 R12, P1, PT, R0.reuse, R3, RZ ;  /* 0x00000003000c7210 */ /* 0x040fe40007f3e0ff */
[----:B------:R-:W-:Y:S01]  /*04b0*/  LEA R4, P0, R5, UR6, 0x2 ;  /* 0x0000000605047c11 */ /* 0x000fe2000f8010ff */
[----:B------:R-:W-:Y:S01]  /*04c0*/  IMAD.IADD R3, R9, 0x1, R2 ;  /* 0x0000000109037824 */ /* 0x000fe200078e0202 */
[C---:B------:R-:W-:Y:S01]  /*04d0*/  IADD3 R11, P2, PT, R0.reuse, R9, RZ ;  /* 0x00000009000b7210 */ /* 0x040fe20007f5e0ff */
[----:B------:R-:W-:Y:S01]  /*04e0*/  IMAD.X R9, RZ, RZ, R14, P1 ;  /* 0x000000ffff097224 */ /* 0x000fe200008e060e */
[----:B------:R-:W-:Y:S02]  /*04f0*/  LEA.HI.X R5, R5, UR7, R6, 0x2, P0 ;  /* 0x0000000705057c11 */ /* 0x000fe400080f1406 */
[----:B------:R-:W-:Y:S01]  /*0500*/  IADD3 R6, P0, PT, R0, R3, RZ ;  /* 0x0000000300067210 */ /* 0x000fe20007f1e0ff */
[--C-:B------:R-:W-:Y:S01]  /*0510*/  IMAD.X R16, RZ, RZ, R14.reuse, P2 ;  /* 0x000000ffff107224 */ /* 0x100fe200010e060e */
[C---:B------:R-:W-:Y:S01]  /*0520*/  LEA R8, P1, R12.reuse, UR6, 0x2 ;  /* 0x000000060c087c11 */ /* 0x040fe2000f8210ff */
[----:B------:R0:W-:Y:S01]  /*0530*/  STG.E desc[UR8][R4.64], RZ ;  /* 0x000000ff04007986 */ /* 0x0001e2000c101908 */
[----:B------:R-:W-:Y:S01]  /*0540*/  LEA R10, P2, R11, UR6, 0x2 ;  /* 0x000000060b0a7c11 */ /* 0x000fe2000f8410ff */
[----:B------:R-:W-:Y:S01]  /*0550*/  IMAD.X R13, RZ, RZ, R14, P0 ;  /* 0x000000ffff0d7224 */ /* 0x000fe200000e060e */
[----:B------:R-:W-:Y:S01]  /*0560*/  LEA.HI.X R9, R12, UR7, R9, 0x2, P1 ;  /* 0x000000070c097c11 */ /* 0x000fe200088f1409 */
[----:B------:R-:W-:Y:S01]  /*0570*/  IMAD.IADD R3, R3, 0x1, R2 ;  /* 0x0000000103037824 */ /* 0x000fe200078e0202 */
[----:B------:R-:W-:-:S02]  /*0580*/  LEA R12, P0, R6, UR6, 0x2 ;  /* 0x00000006060c7c11 */ /* 0x000fc4000f8010ff */
[----:B------:R-:W-:Y:S01]  /*0590*/  LEA.HI.X R11, R11, UR7, R16, 0x2, P2 ;  /* 0x000000070b0b7c11 */ /* 0x000fe200090f1410 */
[----:B------:R0:W-:Y:S01]  /*05a0*/  STG.E desc[UR8][R8.64], RZ ;  /* 0x000000ff08007986 */ /* 0x0001e2000c101908 */
[----:B------:R-:W-:Y:S02]  /*05b0*/  LEA.HI.X R13, R6, UR7, R13, 0x2, P0 ;  /* 0x00000007060d7c11 */ /* 0x000fe400080f140d */
[----:B------:R-:W-:Y:S01]  /*05c0*/  ISETP.GE.AND P0, PT, R3, R7, PT ;  /* 0x000000070300720c */ /* 0x000fe20003f06270 */
[----:B------:R0:W-:Y:S04]  /*05d0*/  STG.E desc[UR8][R10.64], RZ ;  /* 0x000000ff0a007986 */ /* 0x0001e8000c101908 */
[----:B------:R0:W-:Y:S08]  /*05e0*/  STG.E desc[UR8][R12.64], RZ ;  /* 0x000000ff0c007986 */ /* 0x0001f0000c101908 */
[----:B------:R-:W-:Y:S05]  /*05f0*/  @!P0 BRA `(.L_x_36) ;  /* 0xfffffffc00988947 */ /* 0x000fea000383ffff */
[----:B------:R-:W-:Y:S05]  /*0600*/  EXIT ;  /* 0x000000000000794d */ /* 0x000fea0003800000 */
.L_x_32:
[----:B------:R-:W-:-:S13]  /*0610*/  ISETP.GE.AND P0, PT, R6, 0x1, PT ;  /* 0x000000010600780c */ /* 0x000fda0003f06270 */
[----:B------:R-:W-:Y:S05]  /*0620*/  @!P0 BRA `(.L_x_37) ;  /* 0x00000010006c8947 */ /* 0x000fea0003800000 */
[----:B------:R-:W-:Y:S01]  /*0630*/  LOP3.LUT R6, R6, 0x7ffffff8, RZ, 0xc0, !PT ;  /* 0x7ffffff806067812 */ /* 0x000fe200078ec0ff */
[----:B------:R-:W-:Y:S02]  /*0640*/  ULOP3.LUT UR7, UR5, 0x7, URZ, 0xc0, !UPT ;  /* 0x0000000705077892 */ /* 0x000fe4000f8ec0ff */
[----:B------:R-:W-:Y:S02]  /*0650*/  ULOP3.LUT UR10, UR5, 0x3, URZ, 0xc0, !UPT ;  /* 0x00000003050a7892 */ /* 0x000fe4000f8ec0ff */
[----:B------:R-:W-:-:S12]  /*0660*/  ULOP3.LUT UR5, UR5, 0x7ffffff8, URZ, 0xc0, !UPT ;  /* 0x7ffffff805057892 */ /* 0x000fd8000f8ec0ff */
.L_x_56:
[----:B0-----:R-:W0:Y:S01]  /*0670*/  LDCU UR4, c[0x0][0x388] ;  /* 0x00007100ff0477ac */ /* 0x001e220008000800 */
[----:B------:R-:W-:Y:S01]  /*0680*/  SHF.R.S32.HI R7, RZ, 0x1f, R5 ;  /* 0x0000001fff077819 */ /* 0x000fe20000011405 */
[----:B------:R-:W-:Y:S01]  /*0690*/  BSSY.RECONVERGENT B0, `(.L_x_38) ;  /* 0x0000108000007945 */ /* 0x000fe20003800200 */
[----:B------:R-:W2:Y:S01]  /*06a0*/  LDCU.64 UR12, c[0x0][0x3a0] ;  /* 0x00007400ff0c77ac */ /* 0x000ea20008000a00 */
[----:B------:R-:W3:Y:S01]  /*06b0*/  LDCU UR6, c[0x0][0x394] ;  /* 0x00007280ff0677ac */ /* 0x000ee20008000800 */
[----:B0-----:R-:W-:-:S05]  /*06c0*/  IMAD R8, R3, UR4, RZ ;  /* 0x0000000403087c24 */ /* 0x001fca000f8e02ff */
[----:B------:R-:W-:Y:S01]  /*06d0*/  IADD3 R23, P0, PT, R5, R8, RZ ;  /* 0x0000000805177210 */ /* 0x000fe20007f1e0ff */
[----:B---3--:R-:W-:-:S03]  /*06e0*/  IMAD R22, R3, UR6, RZ ;  /* 0x0000000603167c24 */ /* 0x008fc6000f8e02ff */
[----:B--2---:R-:W-:Y:S02]  /*06f0*/  LEA R9, P1, R23, UR12, 0x2 ;  /* 0x0000000c17097c11 */ /* 0x004fe4000f8210ff */
[----:B------:R-:W-:Y:S02]  /*0700*/  IADD3.X R10, PT, PT, RZ, R7, RZ, P0, !PT ;  /* 0x00000007ff0a7210 */ /* 0x000fe400007fe4ff */
[----:B------:R-:W-:Y:S02]  /*0710*/  IADD3 R9, P0, PT, R9, 0x10, RZ ;  /* 0x0000001009097810 */ /* 0x000fe40007f1e0ff */
[----:B------:R-:W-:Y:S02]  /*0720*/  LEA.HI.X R23, R23, UR13, R10, 0x2, P1 ;  /* 0x0000000d17177c11 */ /* 0x000fe400088f140a */
[----:B------:R-:W-:-:S03]  /*0730*/  CS2R R10, SRZ ;  /* 0x00000000000a7805 */ /* 0x000fc6000001ff00 */
[----:B------:R-:W-:-:S07]  /*0740*/  IMAD.X R23, RZ, RZ, R23, P0 ;  /* 0x000000ffff177224 */ /* 0x000fce00000e0617 */
.L_x_55:
[----:B------:R-:W0:Y:S01]  /*0750*/  LDCU UR4, c[0x0][0x388] ;  /* 0x00007100ff0477ac */ /* 0x000e220008000800 */
[----:B------:R-:W-:Y:S02]  /*0760*/  IMAD.MOV.U32 R26, RZ, RZ, RZ ;  /* 0x000000ffff1a7224 */ /* 0x000fe400078e00ff */
[----:B------:R-:W-:Y:S01]  /*0770*/  IMAD.MOV.U32 R24, RZ, RZ, RZ ;  /* 0x000000ffff187224 */ /* 0x000fe200078e00ff */
[----:B0-----:R-:W-:Y:S02]  /*0780*/  UISETP.GE.U32.AND UP0, UPT, UR4, 0x8, UPT ;  /* 0x000000080400788c */ /* 0x001fe4000bf06070 */
[----:B------:R-:W-:-:S07]  /*0790*/  IMAD R25, R10, UR4, RZ ;  /* 0x000000040a197c24 */ /* 0x000fce000f8e02ff */
[----:B------:R-:W-:Y:S05]  /*07a0*/  BRA.U !UP0, `(.L_x_39) ;  /* 0x0000000108e07547 */ /* 0x000fea000b800000 */
[----:B------:R-:W0:Y:S01]  /*07b0*/  LDCU.64 UR12, c[0x0][0x398] ;  /* 0x00007300ff0c77ac */ /* 0x000e220008000a00 */
[----:B------:R-:W-:Y:S01]  /*07c0*/  IADD3 R28, P0, PT, R4, R25, RZ ;  /* 0x00000019041c7210 */ /* 0x000fe20007f1e0ff */
[----:B------:R-:W-:Y:S01]  /*07d0*/  HFMA2 R26, -RZ, RZ, 0, 0 ;  /* 0x00000000ff1a7431 */ /* 0x000fe200000001ff */
[----:B------:R-:W-:Y:S01]  /*07e0*/  SHF.R.S32.HI R15, RZ, 0x1f, R4 ;  /* 0x0000001fff0f7819 */ /* 0x000fe20000011404 */
[----:B------:R-:W-:Y:S02]  /*07f0*/  IMAD.MOV R18, RZ, RZ, -R6 ;  /* 0x000000ffff127224 */ /* 0x000fe400078e0a06 */
[----:B------:R-:W-:Y:S02]  /*0800*/  IMAD.MOV.U32 R21, RZ, RZ, R9 ;  /* 0x000000ffff157224 */ /* 0x000fe400078e0009 */
[----:B------:R-:W-:Y:S02]  /*0810*/  IMAD.X R15, RZ, RZ, R15, P0 ;  /* 0x000000ffff0f7224 */ /* 0x000fe400000e060f */
[----:B------:R-:W-:Y:S01]  /*0820*/  IMAD.MOV.U32 R24, RZ, RZ, R23 ;  /* 0x000000ffff187224 */ /* 0x000fe200078e0017 */
[----:B0-----:R-:W-:-:S04]  /*0830*/  LEA R19, P1, R28, UR12, 0x2 ;  /* 0x0000000c1c137c11 */ /* 0x001fc8000f8210ff */
[----:B------:R-:W-:Y:S02]  /*0840*/  IADD3 R19, P0, PT, R19, 0x10, RZ ;  /* 0x0000001013137810 */ /* 0x000fe40007f1e0ff */
[----:B------:R-:W-:-:S05]  /*0850*/  LEA.HI.X R28, R28, UR13, R15, 0x2, P1 ;  /* 0x0000000d1c1c7c11 */ /* 0x000fca00088f140f */
[----:B------:R-:W-:-:S07]  /*0860*/  IMAD.X R28, RZ, RZ, R28, P0 ;  /* 0x000000ffff1c7224 */ /* 0x000fce00000e061c */
.L_x_40:
[----:B------:R-:W-:Y:S01]  /*0870*/  IMAD.MOV.U32 R16, RZ, RZ, R19 ;  /* 0x000000ffff107224 */ /* 0x000fe200078e0013 */
[----:B------:R-:W-:Y:S01]  /*0880*/  MOV R14, R21 ;  /* 0x00000015000e7202 */ /* 0x000fe20000000f00 */
[----:B------:R-:W-:Y:S02]  /*0890*/  IMAD.MOV.U32 R17, RZ, RZ, R28 ;  /* 0x000000ffff117224 */ /* 0x000fe400078e001c */
[----:B------:R-:W-:-:S03]  /*08a0*/  IMAD.MOV.U32 R15, RZ, RZ, R24 ;  /* 0x000000ffff0f7224 */ /* 0x000fc600078e0018 */
[----:B------:R-:W2:Y:S04]  /*08b0*/  LDG.E R20, desc[UR8][R16.64+-0x10] ;  /* 0xfffff00810147981 */ /* 0x000ea8000c1e1900 */
[----:B------:R-:W2:Y:S04]  /*08c0*/  LDG.E R19, desc[UR8][R14.64+-0x10] ;  /* 0xfffff0080e137981 */ /* 0x000ea8000c1e1900 */
[----:B------:R-:W3:Y:S04]  /*08d0*/  LDG.E R21, desc[UR8][R14.64+-0xc] ;  /* 0xfffff4080e157981 */ /* 0x000ee8000c1e1900 */
[----:B------:R-:W3:Y:S04]  /*08e0*/  LDG.E R24, desc[UR8][R16.64+-0xc] ;  /* 0xfffff40810187981 */ /* 0x000ee8000c1e1900 */
[----:B------:R-:W4:Y:S01]  /*08f0*/  LDG.E R27, desc[UR8][R16.64+-0x4] ;  /* 0xfffffc08101b7981 */ /* 0x000f22000c1e1900 */
[----:B--2---:R-:W-:-:S03]  /*0900*/  FADD R19, R19, -R20 ;  /* 0x8000001413137221 */ /* 0x004fc60000000000 */
[----:B------:R-:W2:Y:S01]  /*0910*/  LDG.E R20, desc[UR8][R14.64+-0x8] ;  /* 0xfffff8080e147981 */ /* 0x000ea2000c1e1900 */
[----:B------:R-:W-:Y:S01]  /*0920*/  FFMA R19, R19, R19, R26 ;  /* 0x0000001313137223 */ /* 0x000fe2000000001a */
[----:B---3--:R-:W-:Y:S02]  /*0930*/  FADD R24, R21, -R24 ;  /* 0x8000001815187221 */ /* 0x008fe40000000000 */
[----:B------:R-:W2:Y:S02]  /*0940*/  LDG.E R21, desc[UR8][R16.64+-0x8] ;  /* 0xfffff80810157981 */ /* 0x000ea4000c1e1900 */
[----:B------:R-:W-:Y:S02]  /*0950*/  FFMA R19, R24, R24, R19 ;  /* 0x0000001818137223 */ /* 0x000fe40000000013 */
[----:B------:R-:W4:Y:S01]  /*0960*/  LDG.E R24, desc[UR8][R14.64+-0x4] ;  /* 0xfffffc080e187981 */ /* 0x000f22000c1e1900 */
[----:B--2---:R-:W-:-:S03]  /*0970*/  FADD R20, R20, -R21 ;  /* 0x8000001514147221 */ /* 0x004fc60000000000 */
[----:B------:R-:W2:Y:S01]  /*0980*/  LDG.E R21, desc[UR8][R16.64] ;  /* 0x0000000810157981 */ /* 0x000ea2000c1e1900 */
[----:B------:R-:W-:Y:S01]  /*0990*/  FFMA R19, R20, R20, R19 ;  /* 0x0000001414137223 */ /* 0x000fe20000000013 */
[----:B----4-:R-:W-:Y:S02]  /*09a0*/  FADD R24, R24, -R27 ;  /* 0x8000001b18187221 */ /* 0x010fe40000000000 */
[----:B------:R-:W2:Y:S02]  /*09b0*/  LDG.E R20, desc[UR8][R14.64] ;  /* 0x000000080e147981 */ /* 0x000ea4000c1e1900 */
[----:B------:R-:W-:Y:S02]  /*09c0*/  FFMA R19, R24, R24, R19 ;  /* 0x0000001818137223 */ /* 0x000fe40000000013 */
[----:B------:R-:W3:Y:S04]  /*09d0*/  LDG.E R27, desc[UR8][R16.64+0x4] ;  /* 0x00000408101b7981 */ /* 0x000ee8000c1e1900 */
[----:B------:R-:W3:Y:S01]  /*09e0*/  LDG.E R24, desc[UR8][R14.64+0x4] ;  /* 0x000004080e187981 */ /* 0x000ee2000c1e1900 */
[----:B--2---:R-:W-:-:S03]  /*09f0*/  FADD R20, R20, -R21 ;  /* 0x8000001514147221 */ /* 0x004fc60000000000 */
[----:B------:R-:W2:Y:S01]  /*0a00*/  LDG.E R21, desc[UR8][R16.64+0x8] ;  /* 0x0000080810157981 */ /* 0x000ea2000c1e1900 */
[----:B------:R-:W-:-:S03]  /*0a10*/  FFMA R19, R20, R20, R19 ;  /* 0x0000001414137223 */ /* 0x000fc60000000013 */
[----:B------:R-:W2:Y:S01]  /*0a20*/  LDG.E R20, desc[UR8][R14.64+0x8] ;  /* 0x000008080e147981 */ /* 0x000ea2000c1e1900 */
[----:B---3--:R-:W-:-:S03]  /*0a30*/  FADD R24, R24, -R27 ;  /* 0x8000001b18187221 */ /* 0x008fc60000000000 */
[----:B------:R-:W3:Y:S01]  /*0a40*/  LDG.E R27, desc[UR8][R16.64+0xc] ;  /* 0x00000c08101b7981 */ /* 0x000ee2000c1e1900 */
[----:B------:R-:W-:-:S03]  /*0a50*/  FFMA R19, R24, R24, R19 ;  /* 0x0000001818137223 */ /* 0x000fc60000000013 */
[----:B------:R-:W3:Y:S01]  /*0a60*/  LDG.E R24, desc[UR8][R14.64+0xc] ;  /* 0x00000c080e187981 */ /* 0x000ee2000c1e1900 */
[----:B------:R-:W-:-:S05]  /*0a70*/  VIADD R18, R18, 0x8 ;  /* 0x0000000812127836 */ /* 0x000fca0000000000 */
[----:B------:R-:W-:Y:S01]  /*0a80*/  ISETP.NE.AND P0, PT, R18, RZ, PT ;  /* 0x000000ff1200720c */ /* 0x000fe20003f05270 */
[----:B--2---:R-:W-:Y:S01]  /*0a90*/  FADD R20, R20, -R21 ;  /* 0x8000001514147221 */ /* 0x004fe20000000000 */
[----:B------:R-:W-:-:S03]  /*0aa0*/  IADD3 R21, P1, PT, R14, 0x20, RZ ;  /* 0x000000200e157810 */ /* 0x000fc60007f3e0ff */
[----:B------:R-:W-:Y:S01]  /*0ab0*/  FFMA R20, R20, R20, R19 ;  /* 0x0000001414147223 */ /* 0x000fe20000000013 */
[----:B------:R-:W-:Y:S01]  /*0ac0*/  IADD3 R19, P2, PT, R16, 0x20, RZ ;  /* 0x0000002010137810 */ /* 0x000fe20007f5e0ff */
[----:B---3--:R-:W-:Y:S01]  /*0ad0*/  FADD R27, R24, -R27 ;  /* 0x8000001b181b7221 */ /* 0x008fe20000000000 */
[----:B------:R-:W-:-:S03]  /*0ae0*/  IMAD.X R24, RZ, RZ, R15, P1 ;  /* 0x000000ffff187224 */ /* 0x000fc600008e060f */
[----:B------:R-:W-:Y:S02]  /*0af0*/  IMAD.X R28, RZ, RZ, R17, P2 ;  /* 0x000000ffff1c7224 */ /* 0x000fe400010e0611 */
[----:B------:R-:W-:Y:S01]  /*0b00*/  FFMA R26, R27, R27, R20 ;  /* 0x0000001b1b1a7223 */ /* 0x000fe20000000014 */
[----:B------:R-:W-:Y:S06]  /*0b10*/  @P0 BRA `(.L_x_40) ;  /* 0xfffffffc00540947 */ /* 0x000fec000383ffff */
[----:B------:R-:W-:-:S07]  /*0b20*/  IMAD.MOV.U32 R24, RZ, RZ, R6 ;  /* 0x000000ffff187224 */ /* 0x000fce00078e0006 */
.L_x_39:
[----:B------:R-:W0:Y:S02]  /*0b30*/  LDCU UR4, c[0x0][0x388] ;  /* 0x00007100ff0477ac */ /* 0x000e240008000800 */
[----:B0-----:R-:W-:-:S04]  /*0b40*/  ULOP3.LUT UR4, UR4, 0x7, URZ, 0xc0, !UPT ;  /* 0x0000000704047892 */ /* 0x001fc8000f8ec0ff */
[----:B------:R-:W-:-:S09]  /*0b50*/  UISETP.NE.AND UP0, UPT, UR4, URZ, UPT ;  /* 0x000000ff0400728c */ /* 0x000fd2000bf05270 */
[----:B------:R-:W-:Y:S05]  /*0b60*/  BRA.U !UP0, `(.L_x_41) ;  /* 0x00000005088c7547 */ /* 0x000fea000b800000 */
[----:B------:R-:W0:Y:S01]  /*0b70*/  LDCU UR6, c[0x0][0x388] ;  /* 0x00007100ff0677ac */ /* 0x000e220008000800 */
[----:B------:R-:W-:-:S04]  /*0b80*/  UIADD3 UR4, UPT, UPT, UR4, -0x1, URZ ;  /* 0xffffffff04047890 */ /* 0x000fc8000fffe0ff */
[----:B------:R-:W-:Y:S02]  /*0b90*/  UISETP.GE.U32.AND UP0, UPT, UR4, 0x3, UPT ;  /* 0x000000030400788c */ /* 0x000fe4000bf06070 */
[----:B0-----:R-:W-:-:S04]  /*0ba0*/  ULOP3.LUT UR6, UR6, 0x3, URZ, 0xc0, !UPT ;  /* 0x0000000306067892 */ /* 0x001fc8000f8ec0ff */
[----:B------:R-:W-:-:S03]  /*0bb0*/  UISETP.NE.AND UP1, UPT, UR6, URZ, UPT ;  /* 0x000000ff0600728c */ /* 0x000fc6000bf25270 */
[----:B------:R-:W-:Y:S08]  /*0bc0*/  BRA.U !UP0, `(.L_x_42) ;  /* 0x0000000108987547 */ /* 0x000ff0000b800000 */
[----:B------:R-:W0:Y:S01]  /*0bd0*/  LDCU.64 UR14, c[0x0][0x398] ;  /* 0x00007300ff0e77ac */ /* 0x000e220008000a00 */
[----:B------:R-:W-:Y:S01]  /*0be0*/  IMAD.IADD R15, R25, 0x1, R24 ;  /* 0x00000001190f7824 */ /* 0x000fe200078e0218 */
[----:B------:R-:W-:Y:S01]  /*0bf0*/  IADD3 R14, PT, PT, R8, R24, RZ ;  /* 0x00000018080e7210 */ /* 0x000fe20007ffe0ff */
[----:B------:R-:W2:Y:S01]  /*0c00*/  LDCU.64 UR12, c[0x0][0x3a0] ;  /* 0x00007400ff0c77ac */ /* 0x000ea20008000a00 */
[----:B------:R-:W-:Y:S02]  /*0c10*/  SHF.R.S32.HI R18, RZ, 0x1f, R4 ;  /* 0x0000001fff127819 */ /* 0x000fe40000011404 */
[----:B------:R-:W-:Y:S02]  /*0c20*/  IADD3 R15, P1, PT, R4, R15, RZ ;  /* 0x0000000f040f7210 */ /* 0x000fe40007f3e0ff */
[----:B------:R-:W-:-:S03]  /*0c30*/  IADD3 R17, P0, PT, R5, R14, RZ ;  /* 0x0000000e05117210 */ /* 0x000fc60007f1e0ff */
[----:B------:R-:W-:Y:S02]  /*0c40*/  IMAD.X R20, RZ, RZ, R18, P1 ;  /* 0x000000ffff147224 */ /* 0x000fe400008e0612 */
[----:B------:R-:W-:Y:S01]  /*0c50*/  IMAD.X R28, RZ, RZ, R7, P0 ;  /* 0x000000ffff1c7224 */ /* 0x000fe200000e0607 */
[----:B0-----:R-:W-:Y:S02]  /*0c60*/  LEA R14, P1, R15, UR14, 0x2 ;  /* 0x0000000e0f0e7c11 */ /* 0x001fe4000f8210ff */
[----:B--2---:R-:W-:Y:S02]  /*0c70*/  LEA R16, P0, R17, UR12, 0x2 ;  /* 0x0000000c11107c11 */ /* 0x004fe4000f8010ff */
[----:B------:R-:W-:Y:S02]  /*0c80*/  LEA.HI.X R15, R15, UR15, R20, 0x2, P1 ;  /* 0x0000000f0f0f7c11 */ /* 0x000fe400088f1414 */
[----:B------:R-:W-:-:S04]  /*0c90*/  LEA.HI.X R17, R17, UR13, R28, 0x2, P0 ;  /* 0x0000000d11117c11 */ /* 0x000fc800080f141c */
[----:B------:R-:W2:Y:S04]  /*0ca0*/  LDG.E R15, desc[UR8][R14.64] ;  /* 0x000000080e0f7981 */ /* 0x000ea8000c1e1900 */
[----:B------:R-:W2:Y:S01]  /*0cb0*/  LDG.E R16, desc[UR8][R16.64] ;  /* 0x0000000810107981 */ /* 0x000ea2000c1e1900 */
[----:B------:R-:W-:-:S04]  /*0cc0*/  IADD3 R21, P0, P1, R5, R24, R8 ;  /* 0x0000001805157210 */ /* 0x000fc8000791e008 */
[----:B------:R-:W-:Y:S02]  /*0cd0*/  IADD3.X R28, PT, PT, R7, RZ, RZ, P0, P1 ;  /* 0x000000ff071c7210 */ /* 0x000fe400007e24ff */
[C---:B------:R-:W-:Y:S02]  /*0ce0*/  LEA R20, P0, R21.reuse, UR12, 0x2 ;  /* 0x0000000c15147c11 */ /* 0x040fe4000f8010ff */
[----:B------:R-:W-:Y:S02]  /*0cf0*/  IADD3 R19, P1, P2, R4, R24, R25 ;  /* 0x0000001804137210 */ /* 0x000fe40007a3e019 */
[----:B------:R-:W-:Y:S02]  /*0d00*/  LEA.HI.X R21, R21, UR13, R28, 0x2, P0 ;  /* 0x0000000d15157c11 */ /* 0x000fe400080f141c */
[----:B------:R-:W-:Y:S02]  /*0d10*/  IADD3.X R28, PT, PT, R18, RZ, RZ, P1, P2 ;  /* 0x000000ff121c7210 */ /* 0x000fe40000fe44ff */
[C---:B------:R-:W-:Y:S01]  /*0d20*/  LEA R18, P0, R19.reuse, UR14, 0x2 ;  /* 0x0000000e13127c11 */ /* 0x040fe2000f8010ff */
[----:B------:R-:W3:Y:S03]  /*0d30*/  LDG.E R27, desc[UR8][R20.64+0x4] ;  /* 0x00000408141b7981 */ /* 0x000ee6000c1e1900 */
[----:B------:R-:W-:Y:S01]  /*0d40*/  LEA.HI.X R19, R19, UR15, R28, 0x2, P0 ;  /* 0x0000000f13137c11 */ /* 0x000fe200080f141c */
[----:B------:R-:W4:Y:S04]  /*0d50*/  LDG.E R17, desc[UR8][R20.64+0x8] ;  /* 0x0000080814117981 */ /* 0x000f28000c1e1900 */
[----:B------:R-:W5:Y:S04]  /*0d60*/  LDG.E R14, desc[UR8][R20.64+0xc] ;  /* 0x00000c08140e7981 */ /* 0x000f68000c1e1900 */
[----:B------:R-:W5:Y:S01]  /*0d70*/  LDG.E R29, desc[UR8][R18.64+0xc] ;  /* 0x00000c08121d7981 */ /* 0x000f62000c1e1900 */
[----:B--2---:R-:W-:-:S03]  /*0d80*/  FADD R15, R16, -R15 ;  /* 0x8000000f100f7221 */ /* 0x004fc60000000000 */
[----:B------:R-:W3:Y:S01]  /*0d90*/  LDG.E R16, desc[UR8][R18.64+0x4] ;  /* 0x0000040812107981 */ /* 0x000ee2000c1e1900 */
[----:B------:R-:W-:-:S03]  /*0da0*/  FFMA R15, R15, R15, R26 ;  /* 0x0000000f0f0f7223 */ /* 0x000fc6000000001a */
[----:B------:R-:W4:Y:S01]  /*0db0*/  LDG.E R26, desc[UR8][R18.64+0x8] ;  /* 0x00000808121a7981 */ /* 0x000f22000c1e1900 */
[----:B------:R-:W-:Y:S02]  /*0dc0*/  VIADD R24, R24, 0x4 ;  /* 0x0000000418187836 */ /* 0x000fe40000000000 */
[----:B-----5:R-:W-:Y:S01]  /*0dd0*/  FADD R14, R14, -R29 ;  /* 0x8000001d0e0e7221 */ /* 0x020fe20000000000 */
[----:B---3--:R-:W-:-:S04]  /*0de0*/  FADD R16, R27, -R16 ;  /* 0x800000101b107221 */ /* 0x008fc80000000000 */
[----:B------:R-:W-:Y:S01]  /*0df0*/  FFMA R15, R16, R16, R15 ;  /* 0x00000010100f7223 */ /* 0x000fe2000000000f */
[----:B----4-:R-:W-:-:S04]  /*0e00*/  FADD R26, R17, -R26 ;  /* 0x8000001a111a7221 */ /* 0x010fc80000000000 */
[----:B------:R-:W-:-:S04]  /*0e10*/  FFMA R15, R26, R26, R15 ;  /* 0x0000001a1a0f7223 */ /* 0x000fc8000000000f */
[----:B------:R-:W-:-:S07]  /*0e20*/  FFMA R26, R14, R14, R15 ;  /* 0x0000000e0e1a7223 */ /* 0x000fce000000000f */
.L_x_42:
[----:B------:R-:W-:Y:S05]  /*0e30*/  BRA.U !UP1, `(.L_x_41) ;  /* 0x0000000109d87547 */ /* 0x000fea000b800000 */
[----:B------:R-:W0:Y:S01]  /*0e40*/  LDCU UR4, c[0x0][0x388] ;  /* 0x00007100ff0477ac */ /* 0x000e220008000800 */
[----:B------:R-:W-:Y:S02]  /*0e50*/  UISETP.NE.AND UP0, UPT, UR6, 0x1, UPT ;  /* 0x000000010600788c */ /* 0x000fe4000bf05270 */
[----:B0-----:R-:W-:-:S07]  /*0e60*/  ULOP3.LUT UP1, URZ, UR4, 0x1, URZ, 0xc0, !UPT ;  /* 0x0000000104ff7892 */ /* 0x001fce000f82c0ff */
[----:B------:R-:W-:Y:S05]  /*0e70*/  BRA.U !UP0, `(.L_x_43) ;  /* 0x00000001087c7547 */ /* 0x000fea000b800000 */
[----:B------:R-:W0:Y:S01]  /*0e80*/  LDCU.64 UR12, c[0x0][0x3a0] ;  /* 0x00007400ff0c77ac */ /* 0x000e220008000a00 */
[----:B------:R-:W-:Y:S01]  /*0e90*/  IMAD.IADD R14, R8, 0x1, R24 ;  /* 0x00000001080e7824 */ /* 0x000fe200078e0218 */
[----:B------:R-:W-:Y:S01]  /*0ea0*/  SHF.R.S32.HI R16, RZ, 0x1f, R5 ;  /* 0x0000001fff107819 */ /* 0x000fe20000011405 */
[----:B------:R-:W2:Y:S01]  /*0eb0*/  LDCU.64 UR14, c[0x0][0x398] ;  /* 0x00007300ff0e77ac */ /* 0x000ea20008000a00 */
[C---:B------:R-:W-:Y:S02]  /*0ec0*/  IADD3 R15, P1, P2, R5.reuse, R24, R8 ;  /* 0x00000018050f7210 */ /* 0x040fe40007a3e008 */
[----:B------:R-:W-:Y:S02]  /*0ed0*/  IADD3 R14, P0, PT, R5, R14, RZ ;  /* 0x0000000e050e7210 */ /* 0x000fe40007f1e0ff */
[----:B------:R-:W-:Y:S02]  /*0ee0*/  SHF.R.S32.HI R18, RZ, 0x1f, R4 ;  /* 0x0000001fff127819 */ /* 0x000fe40000011404 */
[----:B------:R-:W-:-:S02]  /*0ef0*/  IADD3.X R17, PT, PT, RZ, R16, RZ, P0, !PT ;  /* 0x00000010ff117210 */ /* 0x000fc400007fe4ff */
[----:B------:R-:W-:Y:S02]  /*0f00*/  IADD3.X R16, PT, PT, R16, RZ, RZ, P1, P2 ;  /* 0x000000ff10107210 */ /* 0x000fe40000fe44ff */
[----:B0-----:R-:W-:-:S04]  /*0f10*/  LEA R20, P0, R14, UR12, 0x2 ;  /* 0x0000000c0e147c11 */ /* 0x001fc8000f8010ff */
[----:B------:R-:W-:Y:S01]  /*0f20*/  LEA.HI.X R21, R14, UR13, R17, 0x2, P0 ;  /* 0x0000000d0e157c11 */ /* 0x000fe200080f1411 */
[----:B------:R-:W-:Y:S01]  /*0f30*/  IMAD.IADD R17, R25, 0x1, R24 ;  /* 0x0000000119117824 */ /* 0x000fe200078e0218 */
[----:B------:R-:W-:-:S03]  /*0f40*/  LEA R14, P1, R15, UR12, 0x2 ;  /* 0x0000000c0f0e7c11 */ /* 0x000fc6000f8210ff */
[----:B------:R-:W3:Y:S01]  /*0f50*/  LDG.E R20, desc[UR8][R20.64] ;  /* 0x0000000814147981 */ /* 0x000ee2000c1e1900 */
[----:B------:R-:W-:Y:S02]  /*0f60*/  IADD3 R17, P0, PT, R4, R17, RZ ;  /* 0x0000001104117210 */ /* 0x000fe40007f1e0ff */
[----:B------:R-:W-:-:S03]  /*0f70*/  LEA.HI.X R15, R15, UR13, R16, 0x2, P1 ;  /* 0x0000000d0f0f7c11 */ /* 0x000fc600088f1410 */
[----:B------:R-:W-:Y:S01]  /*0f80*/  IMAD.X R28, RZ, RZ, R18, P0 ;  /* 0x000000ffff1c7224 */ /* 0x000fe200000e0612 */
[C---:B--2---:R-:W-:Y:S01]  /*0f90*/  LEA R16, P0, R17.reuse, UR14, 0x2 ;  /* 0x0000000e11107c11 */ /* 0x044fe2000f8010ff */
[----:B------:R-:W2:Y:S01]  /*0fa0*/  LDG.E R14, desc[UR8][R14.64+0x4] ;  /* 0x000004080e0e7981 */ /* 0x000ea2000c1e1900 */
[----:B------:R-:W-:Y:S02]  /*0fb0*/  IADD3 R19, P1, P2, R4, R24, R25 ;  /* 0x0000001804137210 */ /* 0x000fe40007a3e019 */
[----:B------:R-:W-:Y:S02]  /*0fc0*/  LEA.HI.X R17, R17, UR15, R28, 0x2, P0 ;  /* 0x0000000f11117c11 */ /* 0x000fe400080f141c */
[----:B------:R-:W-:Y:S02]  /*0fd0*/  IADD3.X R28, PT, PT, R18, RZ, RZ, P1, P2 ;  /* 0x000000ff121c7210 */ /* 0x000fe40000fe44ff */
[C---:B------:R-:W-:Y:S02]  /*0fe0*/  LEA R18, P0, R19.reuse, UR14, 0x2 ;  /* 0x0000000e13127c11 */ /* 0x040fe4000f8010ff */
[----:B------:R-:W3:Y:S02]  /*0ff0*/  LDG.E R17, desc[UR8][R16.64] ;  /* 0x0000000810117981 */ /* 0x000ee4000c1e1900 */
[----:B------:R-:W-:-:S06]  /*1000*/  LEA.HI.X R19, R19, UR15, R28, 0x2, P0 ;  /* 0x0000000f13137c11 */ /* 0x000fcc00080f141c */
[----:B------:R-:W2:Y:S01]  /*1010*/  LDG.E R19, desc[UR8][R18.64+0x4] ;  /* 0x0000040812137981 */ /* 0x000ea2000c1e1900 */
[----:B------:R-:W-:Y:S02]  /*1020*/  VIADD R24, R24, 0x2 ;  /* 0x0000000218187836 */ /* 0x000fe40000000000 */
[----:B---3--:R-:W-:-:S04]  /*1030*/  FADD R21, R20, -R17 ;  /* 0x8000001114157221 */ /* 0x008fc80000000000 */
[----:B------:R-:W-:Y:S01]  /*1040*/  FFMA R26, R21, R21, R26 ;  /* 0x00000015151a7223 */ /* 0x000fe2000000001a */
[----:B--2---:R-:W-:-:S04]  /*1050*/  FADD R27, R14, -R19 ;  /* 0x800000130e1b7221 */ /* 0x004fc80000000000 */
[----:B------:R-:W-:-:S07]  /*1060*/  FFMA R26, R27, R27, R26 ;  /* 0x0000001b1b1a7223 */ /* 0x000fce000000001a */
.L_x_43:
[----:B------:R-:W-:Y:S05]  /*1070*/  BRA.U !UP1, `(.L_x_41) ;  /* 0x0000000109487547 */ /* 0x000fea000b800000 */
[----:B------:R-:W0:Y:S01]  /*1080*/  LDCU.64 UR14, c[0x0][0x398] ;  /* 0x00007300ff0e77ac */ /* 0x000e220008000a00 */
[----:B------:R-:W-:Y:S01]  /*1090*/  IMAD.IADD R25, R25, 0x1, R24 ;  /* 0x0000000119197824 */ /* 0x000fe200078e0218 */
[----:B------:R-:W-:Y:S01]  /*10a0*/  SHF.R.S32.HI R18, RZ, 0x1f, R4 ;  /* 0x0000001fff127819 */ /* 0x000fe20000011404 */
[----:B------:R-:W-:Y:S01]  /*10b0*/  IMAD.IADD R14, R8, 0x1, R24 ;  /* 0x00000001080e7824 */ /* 0x000fe200078e0218 */
[----:B------:R-:W2:Y:S01]  /*10c0*/  LDCU.64 UR12, c[0x0][0x3a0] ;  /* 0x00007400ff0c77ac */ /* 0x000ea20008000a00 */
[----:B------:R-:W-:Y:S02]  /*10d0*/  SHF.R.S32.HI R20, RZ, 0x1f, R5 ;  /* 0x0000001fff147819 */ /* 0x000fe40000011405 */
[----:B------:R-:W-:Y:S02]  /*10e0*/  IADD3 R25, P1, PT, R4, R25, RZ ;  /* 0x0000001904197210 */ /* 0x000fe40007f3e0ff */
[----:B------:R-:W-:Y:S02]  /*10f0*/  IADD3 R17, P0, PT, R5, R14, RZ ;  /* 0x0000000e05117210 */ /* 0x000fe40007f1e0ff */
[----:B------:R-:W-:-:S03]  /*1100*/  IADD3.X R18, PT, PT, RZ, R18, RZ, P1, !PT ;  /* 0x00000012ff127210 */ /* 0x000fc60000ffe4ff */
[----:B------:R-:W-:Y:S01]  /*1110*/  IMAD.X R20, RZ, RZ, R20, P0 ;  /* 0x000000ffff147224 */ /* 0x000fe200000e0614 */
[----:B0-----:R-:W-:Y:S02]  /*1120*/  LEA R14, P1, R25, UR14, 0x2 ;  /* 0x0000000e190e7c11 */ /* 0x001fe4000f8210ff */
[----:B--2---:R-:W-:Y:S02]  /*1130*/  LEA R16, P0, R17, UR12, 0x2 ;  /* 0x0000000c11107c11 */ /* 0x004fe4000f8010ff */
[----:B------:R-:W-:Y:S02]  /*1140*/  LEA.HI.X R15, R25, UR15, R18, 0x2, P1 ;  /* 0x0000000f190f7c11 */ /* 0x000fe400088f1412 */
[----:B------:R-:W-:-:S04]  /*1150*/  LEA.HI.X R17, R17, UR13, R20, 0x2, P0 ;  /* 0x0000000d11117c11 */ /* 0x000fc800080f1414 */
[----:B------:R-:W2:Y:S04]  /*1160*/  LDG.E R15, desc[UR8][R14.64] ;  /* 0x000000080e0f7981 */ /* 0x000ea8000c1e1900 */
[----:B------:R-:W2:Y:S02]  /*1170*/  LDG.E R16, desc[UR8][R16.64] ;  /* 0x0000000810107981 */ /* 0x000ea4000c1e1900 */
[----:B--2---:R-:W-:-:S04]  /*1180*/  FADD R19, R16, -R15 ;  /* 0x8000000f10137221 */ /* 0x004fc80000000000 */
[----:B------:R-:W-:-:S07]  /*1190*/  FFMA R26, R19, R19, R26 ;  /* 0x00000013131a7223 */ /* 0x000fce000000001a */
.L_x_41:
[----:B------:R-:W-:Y:S01]  /*11a0*/  VIADD R14, R26, 0xf3000000 ;  /* 0xf30000001a0e7836 */ /* 0x000fe20000000000 */
[----:B------:R0:W2:Y:S01]  /*11b0*/  MUFU.RSQ R17, R26 ;  /* 0x0000001a00117308 */ /* 0x0000a20000001400 */
[----:B------:R-:W-:Y:S03]  /*11c0*/  BSSY.RECONVERGENT B1, `(.L_x_44) ;  /* 0x000000b000017945 */ /* 0x000fe60003800200 */
[----:B------:R-:W-:-:S13]  /*11d0*/  ISETP.GT.U32.AND P0, PT, R14, 0x727fffff, PT ;  /* 0x727fffff0e00780c */ /* 0x000fda0003f04070 */
[----:B0-2---:R-:W-:Y:S05]  /*11e0*/  @!P0 BRA `(.L_x_45) ;  /* 0x0000000000108947 */ /* 0x005fea0003800000 */
[----:B------:R-:W-:-:S07]  /*11f0*/  MOV R19, 0x1210 ;  /* 0x0000121000137802 */ /* 0x000fce0000000f00 */
[----:B-1----:R-:W-:Y:S05]  /*1200*/  CALL.REL.NOINC `($__internal_0_$__cuda_sm20_sqrt_rn_f32_slowpath) ;  /* 0x0000000800cc7944 */ /* 0x002fea0003c00000 */
[----:B------:R-:W-:Y:S01]  /*1210*/  IMAD.MOV.U32 R14, RZ, RZ, R16 ;  /* 0x000000ffff0e7224 */ /* 0x000fe200078e0010 */
[----:B------:R-:W-:Y:S06]  /*1220*/  BRA `(.L_x_46) ;  /* 0x0000000000107947 */ /* 0x000fec0003800000 */
.L_x_45:
[C---:B------:R-:W-:Y:S01]  /*1230*/  FMUL.FTZ R15, R17.reuse, R26 ;  /* 0x0000001a110f7220 */ /* 0x040fe20000410000 */
[----:B------:R-:W-:-:S03]  /*1240*/  FMUL.FTZ R16, R17, 0.5 ;  /* 0x3f00000011107820 */ /* 0x000fc60000410000 */
[----:B------:R-:W-:-:S04]  /*1250*/  FFMA R14, -R15, R15, R26 ;  /* 0x0000000f0f0e7223 */ /* 0x000fc8000000011a */
[----:B------:R-:W-:-:S07]  /*1260*/  FFMA R14, R14, R16, R15 ;  /* 0x000000100e0e7223 */ /* 0x000fce000000000f */
.L_x_46:
[----:B------:R-:W-:Y:S05]  /*1270*/  BSYNC.RECONVERGENT B1 ;  /* 0x0000000000017941 */ /* 0x000fea0003800200 */
.L_x_44:
[----:B------:R-:W0:Y:S01]  /*1280*/  LDCU UR4, c[0x0][0x390] ;  /* 0x00007200ff0477ac */ /* 0x000e220008000800 */
[----:B------:R-:W-:Y:S01]  /*1290*/  FMNMX R14, R14, 9.999999682655225389e-21, !PT ;  /* 0x1e3ce5080e0e7809 */ /* 0x000fe20007800000 */
[----:B------:R-:W-:Y:S03]  /*12a0*/  BSSY.RECONVERGENT B1, `(.L_x_47) ;  /* 0x0000040000017945 */ /* 0x000fe60003800200 */
[----:B0-----:R-:W-:-:S13]  /*12b0*/  FSETP.GEU.AND P0, PT, R14, UR4, PT ;  /* 0x000000040e007c0b */ /* 0x001fda000bf0e000 */
[----:B------:R-:W-:Y:S05]  /*12c0*/  @P0 BRA `(.L_x_48) ;  /* 0x0000000000f40947 */ /* 0x000fea0003800000 */
[----:B------:R-:W0:Y:S01]  /*12d0*/  LDC R19, c[0x0][0x394] ;  /* 0x0000e500ff137b82 */ /* 0x000e220000000800 */
[----:B------:R-:W-:Y:S01]  /*12e0*/  BSSY.RECONVERGENT B2, `(.L_x_49) ;  /* 0x0000037000027945 */ /* 0x000fe20003800200 */
[----:B0-----:R-:W-:-:S04]  /*12f0*/  ISETP.GT.AND P0, PT, R19, RZ, PT ;  /* 0x000000ff1300720c */ /* 0x001fc80003f04270 */
[----:B------:R-:W-:-:S13]  /*1300*/  ISETP.EQ.AND P0, PT, R11, RZ, P0 ;  /* 0x000000ff0b00720c */ /* 0x000fda0000702270 */
[----:B------:R-:W-:Y:S05]  /*1310*/  @!P0 BRA `(.L_x_50) ;  /* 0x0000000000cc8947 */ /* 0x000fea0003800000 */
[----:B------:R-:W-:Y:S01]  /*1320*/  ISETP.GE.U32.AND P0, PT, R19, 0x8, PT ;  /* 0x000000081300780c */ /* 0x000fe20003f06070 */
[----:B------:R-:W-:-:S12]  /*1330*/  UMOV UR4, URZ ;  /* 0x000000ff00047c82 */ /* 0x000fd80008000000 */
[----:B------:R-:W-:Y:S05]  /*1340*/  @!P0 BRA `(.L_x_51) ;  /* 0x00000000003c8947 */ /* 0x000fea0003800000 */
[----:B------:R-:W-:-:S05]  /*1350*/  UMOV UR4, URZ ;  /* 0x000000ff00047c82 */ /* 0x000fca0008000000 */
.L_x_52:
[----:B0-----:R-:W-:Y:S01]  /*1360*/  VIADD R15, R22, UR4 ;  /* 0x00000004160f7c36 */ /* 0x001fe20008000000 */
[----:B------:R-:W-:-:S03]  /*1370*/  UIADD3 UR4, UPT, UPT, UR4, 0x8, URZ ;  /* 0x0000000804047890 */ /* 0x000fc6000fffe0ff */
[----:B------:R-:W-:Y:S01]  /*1380*/  IMAD.WIDE.U32 R14, R15, 0x4, R12 ;  /* 0x000000040f0e7825 */ /* 0x000fe200078e000c */
[----:B------:R-:W-:-:S04]  /*1390*/  UISETP.NE.AND UP0, UPT, UR4, UR5, UPT ;  /* 0x000000050400728c */ /* 0x000fc8000bf05270 */
[----:B------:R0:W-:Y:S04]  /*13a0*/  STG.E desc[UR8][R14.64], R10 ;  /* 0x0000000a0e007986 */ /* 0x0001e8000c101908 */
[----:B------:R0:W-:Y:S04]  /*13b0*/  STG.E desc[UR8][R14.64+0x4], R10 ;  /* 0x0000040a0e007986 */ /* 0x0001e8000c101908 */
[----:B------:R0:W-:Y:S04]  /*13c0*/  STG.E desc[UR8][R14.64+0x8], R10 ;  /* 0x0000080a0e007986 */ /* 0x0001e8000c101908 */
[----:B------:R0:W-:Y:S04]  /*13d0*/  STG.E desc[UR8][R14.64+0xc], R10 ;  /* 0x00000c0a0e007986 */ /* 0x0001e8000c101908 */
[----:B------:R0:W-:Y:S04]  /*13e0*/  STG.E desc[UR8][R14.64+0x10], R10 ;  /* 0x0000100a0e007986 */ /* 0x0001e8000c101908 */
[----:B------:R0:W-:Y:S04]  /*13f0*/  STG.E desc[UR8][R14.64+0x14], R10 ;  /* 0x0000140a0e007986 */ /* 0x0001e8000c101908 */
[----:B------:R0:W-:Y:S04]  /*1400*/  STG.E desc[UR8][R14.64+0x18], R10 ;  /* 0x0000180a0e007986 */ /* 0x0001e8000c101908 */
[----:B------:R0:W-:Y:S01]  /*1410*/  STG.E desc[UR8][R14.64+0x1c], R10 ;  /* 0x00001c0a0e007986 */ /* 0x0001e2000c101908 */
[----:B------:R-:W-:Y:S05]  /*1420*/  BRA.U UP0, `(.L_x_52) ;  /* 0xfffffffd00cc7547 */ /* 0x000fea000b83ffff */
[----:B------:R-:W-:-:S05]  /*1430*/  UMOV UR4, UR5 ;  /* 0x0000000500047c82 */ /* 0x000fca0008000000 */
.L_x_51:
[----:B------:R-:W-:-:S09]  /*1440*/  UISETP.NE.AND UP0, UPT, UR7, URZ, UPT ;  /* 0x000000ff0700728c */ /* 0x000fd2000bf05270 */
[----:B------:R-:W-:Y:S05]  /*1450*/  BRA.U !UP0, `(.L_x_50) ;  /* 0x00000001087c7547 */ /* 0x000fea000b800000 */
[----:B------:R-:W-:Y:S02]  /*1460*/  UIADD3 UR6, UPT, UPT, UR7, -0x1, URZ ;  /* 0xffffffff07067890 */ /* 0x000fe4000fffe0ff */
[----:B------:R-:W-:Y:S02]  /*1470*/  UISETP.NE.AND UP1, UPT, UR10, URZ, UPT ;  /* 0x000000ff0a00728c */ /* 0x000fe4000bf25270 */
[----:B------:R-:W-:-:S09]  /*1480*/  UISETP.GE.U32.AND UP0, UPT, UR6, 0x3, UPT ;  /* 0x000000030600788c */ /* 0x000fd2000bf06070 */
[----:B------:R-:W-:Y:S05]  /*1490*/  BRA.U !UP0, `(.L_x_53) ;  /* 0x00000001082c7547 */ /* 0x000fea000b800000 */
[C---:B0-----:R-:W-:Y:S01]  /*14a0*/  IADD3 R15, P0, PT, R22.reuse, UR4, RZ ;  /* 0x00000004160f7c10 */ /* 0x041fe2000ff1e0ff */
[----:B------:R-:W-:Y:S01]  /*14b0*/  VIADD R17, R22, UR4 ;  /* 0x0000000416117c36 */ /* 0x000fe20008000000 */
[----:B------:R-:W-:Y:S02]  /*14c0*/  UIADD3 UR4, UPT, UPT, UR4, 0x4, URZ ;  /* 0x0000000404047890 */ /* 0x000fe4000fffe0ff */
[----:B------:R-:W-:Y:S01]  /*14d0*/  IADD3.X R18, PT, PT, RZ, RZ, RZ, P0, !PT ;  /* 0x000000ffff127210 */ /* 0x000fe200007fe4ff */
[----:B------:R-:W-:Y:S01]  /*14e0*/  IMAD.WIDE.U32 R16, R17, 0x4, R12 ;  /* 0x0000000411107825 */ /* 0x000fe200078e000c */
[----:B------:R-:W-:-:S04]  /*14f0*/  LEA R14, P0, R15, R12, 0x2 ;  /* 0x0000000c0f0e7211 */ /* 0x000fc800078010ff */
[----:B------:R-:W-:Y:S01]  /*1500*/  LEA.HI.X R15, R15, R13, R18, 0x2, P0 ;  /* 0x0000000d0f0f7211 */ /* 0x000fe200000f1412 */
[----:B------:R2:W-:Y:S04]  /*1510*/  STG.E desc[UR8][R16.64], R10 ;  /* 0x0000000a10007986 */ /* 0x0005e8000c101908 */
[----:B------:R2:W-:Y:S04]  /*1520*/  STG.E desc[UR8][R14.64+0x4], R10 ;  /* 0x0000040a0e007986 */ /* 0x0005e8000c101908 */
[----:B------:R2:W-:Y:S04]  /*1530*/  STG.E desc[UR8][R14.64+0x8], R10 ;  /* 0x0000080a0e007986 */ /* 0x0005e8000c101908 */
[----:B------:R2:W-:Y:S02]  /*1540*/  STG.E desc[UR8][R14.64+0xc], R10 ;  /* 0x00000c0a0e007986 */ /* 0x0005e4000c101908 */
.L_x_53:
[----:B------:R-:W-:Y:S05]  /*1550*/  BRA.U !UP1, `(.L_x_50) ;  /* 0x00000001093c7547 */ /* 0x000fea000b800000 */
[----:B------:R-:W-:Y:S01]  /*1560*/  UISETP.NE.AND UP0, UPT, UR10, 0x1, UPT ;  /* 0x000000010a00788c */ /* 0x000fe2000bf05270 */
[----:B------:R-:W-:-:S08]  /*1570*/  LOP3.LUT P0, RZ, R19, 0x1, RZ, 0xc0, !PT ;  /* 0x0000000113ff7812 */ /* 0x000fd0000780c0ff */
[----:B------:R-:W-:Y:S05]  /*1580*/  BRA.U !UP0, `(.L_x_54) ;  /* 0x0000000108247547 */ /* 0x000fea000b800000 */
[C---:B0-2---:R-:W-:Y:S01]  /*1590*/  IADD3 R15, P1, PT, R22.reuse, UR4, RZ ;  /* 0x00000004160f7c10 */ /* 0x045fe2000ff3e0ff */
[----:B------:R-:W-:Y:S01]  /*15a0*/  VIADD R17, R22, UR4 ;  /* 0x0000000416117c36 */ /* 0x000fe20008000000 */
[----:B------:R-:W-:-:S03]  /*15b0*/  UIADD3 UR4, UPT, UPT, UR4, 0x2, URZ ;  /* 0x0000000204047890 */ /* 0x000fc6000fffe0ff */
[----:B------:R-:W-:Y:S01]  /*15c0*/  IMAD.X R18, RZ, RZ, RZ, P1 ;  /* 0x000000ffff127224 */ /* 0x000fe200008e06ff */
[----:B------:R-:W-:Y:S01]  /*15d0*/  LEA R14, P1, R15, R12, 0x2 ;  /* 0x0000000c0f0e7211 */ /* 0x000fe200078210ff */
[----:B------:R-:W-:-:S03]  /*15e0*/  IMAD.WIDE.U32 R16, R17, 0x4, R12 ;  /* 0x0000000411107825 */ /* 0x000fc600078e000c */
[----:B------:R-:W-:Y:S02]  /*15f0*/  LEA.HI.X R15, R15, R13, R18, 0x2, P1 ;  /* 0x0000000d0f0f7211 */ /* 0x000fe400008f1412 */
[----:B------:R3:W-:Y:S04]  /*1600*/  STG.E desc[UR8][R16.64], R10 ;  /* 0x0000000a10007986 */ /* 0x0007e8000c101908 */
[----:B------:R3:W-:Y:S03]  /*1610*/  STG.E desc[UR8][R14.64+0x4], R10 ;  /* 0x0000040a0e007986 */ /* 0x0007e6000c101908 */
.L_x_54:
[----:B0-23--:R-:W-:-:S04]  /*1620*/  @P0 VIADD R15, R22, UR4 ;  /* 0x00000004160f0c36 */ /* 0x00dfc80008000000 */
[----:B------:R-:W-:-:S05]  /*1630*/  @P0 IMAD.WIDE.U32 R14, R15, 0x4, R12 ;  /* 0x000000040f0e0825 */ /* 0x000fca00078e000c */
[----:B------:R3:W-:Y:S02]  /*1640*/  @P0 STG.E desc[UR8][R14.64], R10 ;  /* 0x0000000a0e000986 */ /* 0x0007e4000c101908 */
.L_x_50:
[----:B------:R-:W-:Y:S05]  /*1650*/  BSYNC.RECONVERGENT B2 ;  /* 0x0000000000027941 */ /* 0x000fea0003800200 */
.L_x_49:
[----:B0-23--:R-:W-:Y:S02]  /*1660*/  IMAD.IADD R15, R22, 0x1, R11 ;  /* 0x00000001160f7824 */ /* 0x00dfe400078e020b */
[----:B------:R-:W-:Y:S02]  /*1670*/  VIADD R11, R11, 0x1 ;  /* 0x000000010b0b7836 */ /* 0x000fe40000000000 */
[----:B------:R-:W-:-:S05]  /*1680*/  IMAD.WIDE R14, R15, 0x4, R12 ;  /* 0x000000040f0e7825 */ /* 0x000fca00078e020c */
[----:B------:R0:W-:Y:S02]  /*1690*/  STG.E desc[UR8][R14.64], R10 ;  /* 0x0000000a0e007986 */ /* 0x0001e4000c101908 */
.L_x_48:
[----:B------:R-:W-:Y:S05]  /*16a0*/  BSYNC.RECONVERGENT B1 ;  /* 0x0000000000017941 */ /* 0x000fea0003800200 */
.L_x_47:
[----:B------:R-:W2:Y:S01]  /*16b0*/  LDCU UR4, c[0x0][0x394] ;  /* 0x00007280ff0477ac */ /* 0x000ea20008000800 */
[----:B0-----:R-:W-:Y:S01]  /*16c0*/  IADD3 R10, PT, PT, R10, 0x1, RZ ;  /* 0x000000010a0a7810 */ /* 0x001fe20007ffe0ff */
[----:B------:R-:W0:Y:S01]  /*16d0*/  LDCU UR6, c[0x0][0x384] ;  /* 0x00007080ff0677ac */ /* 0x000e220008000800 */
[----:B--2---:R-:W-:-:S04]  /*16e0*/  ISETP.NE.AND P0, PT, R11, UR4, PT ;  /* 0x000000040b007c0c */ /* 0x004fc8000bf05270 */
[----:B0-----:R-:W-:-:S13]  /*16f0*/  ISETP.GE.OR P0, PT, R10, UR6, !P0 ;  /* 0x000000060a007c0c */ /* 0x001fda000c706670 */
[----:B------:R-:W-:Y:S05]  /*1700*/  @!P0 BRA `(.L_x_55) ;  /* 0xfffffff000108947 */ /* 0x000fea000383ffff */
[----:B------:R-:W-:Y:S05]  /*1710*/  BSYNC.RECONVERGENT B0 ;  /* 0x0000000000007941 */ /* 0x000fea0003800200 */
.L_x_38:
[----:B------:R-:W0:Y:S01]  /*1720*/  LDCU.64 UR12, c[0x0][0x3b0] ;  /* 0x00007600ff0c77ac */ /* 0x000e220008000a00 */
[----:B------:R-:W-:Y:S02]  /*1730*/  SHF.R.S32.HI R10, RZ, 0x1f, R0 ;  /* 0x0000001fff0a7819 */ /* 0x000fe40000011400 */
[----:B------:R-:W-:Y:S01]  /*1740*/  IADD3 R7, P0, PT, R0, R3, RZ ;  /* 0x0000000300077210 */ /* 0x000fe20007f1e0ff */
[----:B------:R-:W2:Y:S01]  /*1750*/  LDCU UR4, c[0x0][0x38c] ;  /* 0x00007180ff0477ac */ /* 0x000ea20008000800 */
[----:B-1----:R-:W-:-:S03]  /*1760*/  IMAD.IADD R3, R2, 0x1, R3 ;  /* 0x0000000102037824 */ /* 0x002fc600078e0203 */
[----:B------:R-:W-:Y:S01]  /*1770*/  IMAD.X R10, RZ, RZ, R10, P0 ;  /* 0x000000ffff0a7224 */ /* 0x000fe200000e060a */
[----:B0-----:R-:W-:-:S04]  /*1780*/  LEA R8, P0, R7, UR12, 0x2 ;  /* 0x0000000c07087c11 */ /* 0x001fc8000f8010ff */
[----:B------:R-:W-:Y:S02]  /*1790*/  LEA.HI.X R9, R7, UR13, R10, 0x2, P0 ;  /* 0x0000000d07097c11 */ /* 0x000fe400080f140a */
[----:B--2---:R-:W-:-:S03]  /*17a0*/  ISETP.GE.AND P0, PT, R3, UR4, PT ;  /* 0x0000000403007c0c */ /* 0x004fc6000bf06270 */
[----:B------:R0:W-:Y:S10]  /*17b0*/  STG.E desc[UR8][R8.64], R11 ;  /* 0x0000000b08007986 */ /* 0x0001f4000c101908 */
[----:B------:R-:W-:Y:S05]  /*17c0*/  @!P0 BRA `(.L_x_56) ;  /* 0xffffffec00a88947 */ /* 0x000fea000383ffff */
[----:B------:R-:W-:Y:S05]  /*17d0*/  EXIT ;  /* 0x000000000000794d */ /* 0x000fea0003800000 */
.L_x_37:
[----:B------:R-:W-:Y:S02]  /*17e0*/  ULOP3.LUT UR4, UR5, 0x7, URZ, 0xc0, !UPT ;  /* 0x0000000705047892 */ /* 0x000fe4000f8ec0ff */
[----:B------:R-:W-:Y:S02]  /*17f0*/  ULOP3.LUT UR7, UR5, 0x3, URZ, 0xc0, !UPT ;  /* 0x0000000305077892 */ /* 0x000fe4000f8ec0ff */
[----:B------:R-:W-:Y:S02]  /*1800*/  UIADD3 UR6, UPT, UPT, UR4, -0x1, URZ ;  /* 0xffffffff04067890 */ /* 0x000fe4000fffe0ff */
[----:B------:R-:W-:Y:S02]  /*1810*/  ULOP3.LUT UR5, UR5, 0x7ffffff8, URZ, 0xc0, !UPT ;  /* 0x7ffffff805057892 */ /* 0x000fe4000f8ec0ff */
[----:B------:R-:W-:-:S11]  /*1820*/  UISETP.GE.U32.AND UP0, UPT, UR6, 0x3, UPT ;  /* 0x000000030600788c */ /* 0x000fd6000bf06070 */
.L_x_64:
[----:B0-----:R-:W0:Y:S01]  /*1830*/  LDCU UR6, c[0x0][0x394] ;  /* 0x00007280ff0677ac */ /* 0x001e220008000800 */
[----:B------:R-:W-:Y:S01]  /*1840*/  CS2R R4, SRZ ;  /* 0x0000000000047805 */ /* 0x000fe2000001ff00 */
[----:B0-----:R-:W-:-:S07]  /*1850*/  IMAD R7, R3, UR6, RZ ;  /* 0x0000000603077c24 */ /* 0x001fce000f8e02ff */
.L_x_63:
[----:B------:R-:W0:Y:S02]  /*1860*/  LDC R6, c[0x0][0x390] ;  /* 0x0000e400ff067b82 */ /* 0x000e240000000800 */
[----:B0-----:R-:W-:-:S13]  /*1870*/  FSETP.GT.AND P0, PT, R6, 9.999999682655225389e-21, PT ;  /* 0x1e3ce5080600780b */ /* 0x001fda0003f04000 */
[----:B------:R-:W-:Y:S05]  /*1880*/  @!P0 BRA `(.L_x_57) ;  /* 0x0000000000e48947 */ /* 0x000fea0003800000 */
[----:B------:R-:W0:Y:S02]  /*1890*/  LDC R15, c[0x0][0x394] ;  /* 0x0000e500ff0f7b82 */ /* 0x000e240000000800 */
[----:B0-----:R-:W-:-:S04]  /*18a0*/  ISETP.GE.AND P0, PT, R15, 0x1, PT ;  /* 0x000000010f00780c */ /* 0x001fc80003f06270 */
[----:B------:R-:W-:-:S13]  /*18b0*/  ISETP.NE.OR P0, PT, R4, RZ, !P0 ;  /* 0x000000ff0400720c */ /* 0x000fda0004705670 */
[----:B------:R-:W-:Y:S05]  /*18c0*/  @P0 BRA `(.L_x_58) ;  /* 0x0000000000c40947 */ /* 0x000fea0003800000 */
[----:B------:R-:W-:Y:S01]  /*18d0*/  ISETP.GE.U32.AND P0, PT, R15, 0x8, PT ;  /* 0x000000080f00780c */ /* 0x000fe20003f06070 */
[----:B------:R-:W-:-:S12]  /*18e0*/  IMAD.MOV.U32 R6, RZ, RZ, RZ ;  /* 0x000000ffff067224 */ /* 0x000fd800078e00ff */
[----:B------:R-:W-:Y:S05]  /*18f0*/  @!P0 BRA `(.L_x_59) ;  /* 0x00000000003c8947 */ /* 0x000fea0003800000 */
[----:B------:R-:W-:-:S07]  /*1900*/  IMAD.MOV.U32 R6, RZ, RZ, RZ ;  /* 0x000000ffff067224 */ /* 0x000fce00078e00ff */
.L_x_60:
[----:B0-----:R-:W-:Y:S01]  /*1910*/  IMAD.IADD R9, R7, 0x1, R6 ;  /* 0x0000000107097824 */ /* 0x001fe200078e0206 */
[----:B------:R-:W-:-:S03]  /*1920*/  IADD3 R6, PT, PT, R6, 0x8, RZ ;  /* 0x0000000806067810 */ /* 0x000fc60007ffe0ff */
[----:B------:R-:W-:Y:S01]  /*1930*/  IMAD.WIDE.U32 R8, R9, 0x4, R12 ;  /* 0x0000000409087825 */ /* 0x000fe200078e000c */
[----:B------:R-:W-:-:S04]  /*1940*/  ISETP.NE.AND P0, PT, R6, UR5, PT ;  /* 0x0000000506007c0c */ /* 0x000fc8000bf05270 */
        /* <DEDUP_REMOVED lines=8> */
[----:B------:R-:W-:Y:S05]  /*19d0*/  @P0 BRA `(.L_x_60) ;  /* 0xfffffffc00cc0947 */ /* 0x000fea000383ffff */
[----:B------:R-:W-:-:S07]  /*19e0*/  IMAD.U32 R6, RZ, RZ, UR5 ;  /* 0x00000005ff067e24 */ /* 0x000fce000f8e00ff */
.L_x_59:
[----:B------:R-:W-:-:S09]  /*19f0*/  UISETP.NE.AND UP1, UPT, UR4, URZ, UPT ;  /* 0x000000ff0400728c */ /* 0x000fd2000bf25270 */
[----:B------:R-:W-:Y:S05]  /*1a00*/  BRA.U !UP1, `(.L_x_58) ;  /* 0x0000000109747547 */ /* 0x000fea000b800000 */
[----:B------:R-:W-:Y:S01]  /*1a10*/  UISETP.NE.AND UP1, UPT, UR7, URZ, UPT ;  /* 0x000000ff0700728c */ /* 0x000fe2000bf25270 */
[----:B------:R-:W-:Y:S10]  /*1a20*/  BRA.U !UP0, `(.L_x_61) ;  /* 0x00000001082c7547 */ /* 0x000ff4000b800000 */
[C---:B------:R-:W-:Y:S01]  /*1a30*/  IADD3 R11, P0, PT, R7.reuse, R6, RZ ;  /* 0x00000006070b7210 */ /* 0x040fe20007f1e0ff */
[----:B0-----:R-:W-:Y:S02]  /*1a40*/  IMAD.IADD R9, R7, 0x1, R6 ;  /* 0x0000000107097824 */ /* 0x001fe400078e0206 */
[----:B------:R-:W-:Y:S02]  /*1a50*/  VIADD R6, R6, 0x4 ;  /* 0x0000000406067836 */ /* 0x000fe40000000000 */
[----:B------:R-:W-:Y:S01]  /*1a60*/  IMAD.X R14, RZ, RZ, RZ, P0 ;  /* 0x000000ffff0e7224 */ /* 0x000fe200000e06ff */
[----:B------:R-:W-:Y:S01]  /*1a70*/  LEA R10, P0, R11, R12, 0x2 ;  /* 0x0000000c0b0a7211 */ /* 0x000fe200078010ff */
[----:B------:R-:W-:-:S03]  /*1a80*/  IMAD.WIDE.U32 R8, R9, 0x4, R12 ;  /* 0x0000000409087825 */ /* 0x000fc600078e000c */
[----:B------:R-:W-:Y:S02]  /*1a90*/  LEA.HI.X R11, R11, R13, R14, 0x2, P0 ;  /* 0x0000000d0b0b7211 */ /* 0x000fe400000f140e */
[----:B------:R2:W-:Y:S04]  /*1aa0*/  STG.E desc[UR8][R8.64], R5 ;  /* 0x0000000508007986 */ /* 0x0005e8000c101908 */
[----:B------:R2:W-:Y:S04]  /*1ab0*/  STG.E desc[UR8][R10.64+0x4], R5 ;  /* 0x000004050a007986 */ /* 0x0005e8000c101908 */
[----:B------:R2:W-:Y:S04]  /*1ac0*/  STG.E desc[UR8][R10.64+0x8], R5 ;  /* 0x000008050a007986 */ /* 0x0005e8000c101908 */
[----:B------:R2:W-:Y:S02]  /*1ad0*/  STG.E desc[UR8][R10.64+0xc], R5 ;  /* 0x00000c050a007986 */ /* 0x0005e4000c101908 */
.L_x_61:
[----:B------:R-:W-:Y:S05]  /*1ae0*/  BRA.U !UP1, `(.L_x_58) ;  /* 0x00000001093c7547 */ /* 0x000fea000b800000 */
[----:B------:R-:W-:Y:S01]  /*1af0*/  UISETP.NE.AND UP1, UPT, UR7, 0x1, UPT ;  /* 0x000000010700788c */ /* 0x000fe2000bf25270 */
[----:B------:R-:W-:-:S08]  /*1b00*/  LOP3.LUT P1, RZ, R15, 0x1, RZ, 0xc0, !PT ;  /* 0x000000010fff7812 */ /* 0x000fd0000782c0ff */
[----:B------:R-:W-:Y:S05]  /*1b10*/  BRA.U !UP1, `(.L_x_62) ;  /* 0x0000000109247547 */ /* 0x000fea000b800000 */
[C---:B--2---:R-:W-:Y:S01]  /*1b20*/  IADD3 R11, P0, PT, R7.reuse, R6, RZ ;  /* 0x00000006070b7210 */ /* 0x044fe20007f1e0ff */
[----:B0-----:R-:W-:Y:S02]  /*1b30*/  IMAD.IADD R9, R7, 0x1, R6 ;  /* 0x0000000107097824 */ /* 0x001fe400078e0206 */
[----:B------:R-:W-:Y:S01]  /*1b40*/  VIADD R6, R6, 0x2 ;  /* 0x0000000206067836 */ /* 0x000fe20000000000 */
[----:B------:R-:W-:Y:S01]  /*1b50*/  IADD3.X R14, PT, PT, RZ, RZ, RZ, P0, !PT ;  /* 0x000000ffff0e7210 */ /* 0x000fe200007fe4ff */
[----:B------:R-:W-:Y:S01]  /*1b60*/  IMAD.WIDE.U32 R8, R9, 0x4, R12 ;  /* 0x0000000409087825 */ /* 0x000fe200078e000c */
[----:B------:R-:W-:-:S04]  /*1b70*/  LEA R10, P0, R11, R12, 0x2 ;  /* 0x0000000c0b0a7211 */ /* 0x000fc800078010ff */
[----:B------:R-:W-:Y:S01]  /*1b80*/  LEA.HI.X R11, R11, R13, R14, 0x2, P0 ;  /* 0x0000000d0b0b7211 */ /* 0x000fe200000f140e */
[----:B------:R3:W-:Y:S04]  /*1b90*/  STG.E desc[UR8][R8.64], R5 ;  /* 0x0000000508007986 */ /* 0x0007e8000c101908 */
[----:B------:R3:W-:Y:S04]  /*1ba0*/  STG.E desc[UR8][R10.64+0x4], R5 ;  /* 0x000004050a007986 */ /* 0x0007e8000c101908 */
.L_x_62:
[----:B0-23--:R-:W-:-:S04]  /*1bb0*/  @P1 IMAD.IADD R9, R7, 0x1, R6 ;  /* 0x0000000107091824 */ /* 0x00dfc800078e0206 */
[----:B------:R-:W-:-:S05]  /*1bc0*/  @P1 IMAD.WIDE.U32 R8, R9, 0x4, R12 ;  /* 0x0000000409081825 */ /* 0x000fca00078e000c */
[----:B------:R3:W-:Y:S02]  /*1bd0*/  @P1 STG.E desc[UR8][R8.64], R5 ;  /* 0x0000000508001986 */ /* 0x0007e4000c101908 */
.L_x_58:
[----:B0-23--:R-:W-:Y:S02]  /*1be0*/  IMAD.IADD R9, R7, 0x1, R4 ;  /* 0x0000000107097824 */ /* 0x00dfe400078e0204 */
[----:B------:R-:W-:Y:S02]  /*1bf0*/  VIADD R4, R4, 0x1 ;  /* 0x0000000104047836 */ /* 0x000fe40000000000 */
[----:B------:R-:W-:-:S05]  /*1c00*/  IMAD.WIDE R8, R9, 0x4, R12 ;  /* 0x0000000409087825 */ /* 0x000fca00078e020c */
[----:B------:R0:W-:Y:S02]  /*1c10*/  STG.E desc[UR8][R8.64], R5 ;  /* 0x0000000508007986 */ /* 0x0001e4000c101908 */
.L_x_57:
[----:B------:R-:W2:Y:S01]  /*1c20*/  LDCU UR6, c[0x0][0x384] ;  /* 0x00007080ff0677ac */ /* 0x000ea20008000800 */
[----:B0-----:R-:W-:Y:S01]  /*1c30*/  IADD3 R5, PT, PT, R5, 0x1, RZ ;  /* 0x0000000105057810 */ /* 0x001fe20007ffe0ff */
[----:B------:R-:W0:Y:S03]  /*1c40*/  LDCU UR10, c[0x0][0x394] ;  /* 0x00007280ff0a77ac */ /* 0x000e260008000800 */
[----:B--2---:R-:W-:Y:S02]  /*1c50*/  ISETP.GE.AND P0, PT, R5, UR6, PT ;  /* 0x0000000605007c0c */ /* 0x004fe4000bf06270 */
[----:B0-----:R-:W-:-:S13]  /*1c60*/  ISETP.NE.AND P1, PT, R4, UR10, PT ;  /* 0x0000000a04007c0c */ /* 0x001fda000bf25270 */
[----:B------:R-:W-:Y:S05]  /*1c70*/  @!P0 BRA P1, `(.L_x_63) ;  /* 0xfffffff800f88947 */ /* 0x000fea000083ffff */
        /* <DEDUP_REMOVED lines=12> */
        .weak           $__internal_0_$__cuda_sm20_sqrt_rn_f32_slowpath
        .type           $__internal_0_$__cuda_sm20_sqrt_rn_f32_slowpath,@function
        .size           $__internal_0_$__cuda_sm20_sqrt_rn_f32_slowpath,(.L_x_167 - $__internal_0_$__cuda_sm20_sqrt_rn_f32_slowpath)
$__internal_0_$__cuda_sm20_sqrt_rn_f32_slowpath:
[----:B------:R-:W-:-:S13]  /*1d40*/  LOP3.LUT P0, RZ, R26, 0x7fffffff, RZ, 0xc0, !PT ;  /* 0x7fffffff1aff7812 */ /* 0x000fda000780c0ff */
[----:B------:R-:W-:Y:S01]  /*1d50*/  @!P0 IMAD.MOV.U32 R14, RZ, RZ, R26 ;  /* 0x000000ffff0e8224 */ /* 0x000fe200078e001a */
[----:B------:R-:W-:Y:S06]  /*1d60*/  @!P0 BRA `(.L_x_65) ;  /* 0x0000000000408947 */ /* 0x000fec0003800000 */
[----:B------:R-:W-:-:S13]  /*1d70*/  FSETP.GEU.FTZ.AND P0, PT, R26, RZ, PT ;  /* 0x000000ff1a00720b */ /* 0x000fda0003f1e000 */
[----:B------:R-:W-:Y:S01]  /*1d80*/  @!P0 IMAD.MOV.U32 R14, RZ, RZ, 0x7fffffff ;  /* 0x7fffffffff0e8424 */ /* 0x000fe200078e00ff */
[----:B------:R-:W-:Y:S06]  /*1d90*/  @!P0 BRA `(.L_x_65) ;  /* 0x0000000000348947 */ /* 0x000fec0003800000 */
[----:B------:R-:W-:-:S13]  /*1da0*/  FSETP.GTU.FTZ.AND P0, PT, |R26|, +INF , PT ;  /* 0x7f8000001a00780b */ /* 0x000fda0003f1c200 */
[----:B------:R-:W-:Y:S01]  /*1db0*/  @P0 FADD.FTZ R14, R26, 1 ;  /* 0x3f8000001a0e0421 */ /* 0x000fe20000010000 */
[----:B------:R-:W-:Y:S06]  /*1dc0*/  @P0 BRA `(.L_x_65) ;  /* 0x0000000000280947 */ /* 0x000fec0003800000 */
[----:B------:R-:W-:-:S13]  /*1dd0*/  FSETP.NEU.FTZ.AND P0, PT, |R26|, +INF , PT ;  /* 0x7f8000001a00780b */ /* 0x000fda0003f1d200 */
[----:B------:R-:W-:-:S04]  /*1de0*/  @P0 FFMA R15, R26, 1.84467440737095516160e+19, RZ ;  /* 0x5f8000001a0f0823 */ /* 0x000fc800000000ff */
[----:B------:R-:W0:Y:S02]  /*1df0*/  @P0 MUFU.RSQ R14, R15 ;  /* 0x0000000f000e0308 */ /* 0x000e240000001400 */
[----:B0-----:R-:W-:Y:S01]  /*1e00*/  @P0 FMUL.FTZ R16, R15, R14 ;  /* 0x0000000e0f100220 */ /* 0x001fe20000410000 */
[----:B------:R-:W-:Y:S01]  /*1e10*/  @P0 FMUL.FTZ R18, R14, 0.5 ;  /* 0x3f0000000e120820 */ /* 0x000fe20000410000 */
[----:B------:R-:W-:Y:S02]  /*1e20*/  @!P0 MOV R14, R26 ;  /* 0x0000001a000e8202 */ /* 0x000fe40000000f00 */
[----:B------:R-:W-:-:S04]  /*1e30*/  @P0 FADD.FTZ R17, -R16, -RZ ;  /* 0x800000ff10110221 */ /* 0x000fc80000010100 */
[----:B------:R-:W-:-:S04]  /*1e40*/  @P0 FFMA R17, R16, R17, R15 ;  /* 0x0000001110110223 */ /* 0x000fc8000000000f */
[----:B------:R-:W-:-:S04]  /*1e50*/  @P0 FFMA R17, R17, R18, R16 ;  /* 0x0000001211110223 */ /* 0x000fc80000000010 */
[----:B------:R-:W-:-:S07]  /*1e60*/  @P0 FMUL.FTZ R14, R17, 2.3283064365386962891e-10 ;  /* 0x2f800000110e0820 */ /* 0x000fce0000410000 */
.L_x_65:
[----:B------:R-:W-:Y:S02]  /*1e70*/  IMAD.MOV.U32 R16, RZ, RZ, R14 ;  /* 0x000000ffff107224 */ /* 0x000fe400078e000e */
[----:B------:R-:W-:Y:S02]  /*1e80*/  IMAD.MOV.U32 R14, RZ, RZ, R19 ;  /* 0x000000ffff0e7224 */ /* 0x000fe400078e0013 */
[----:B------:R-:W-:-:S04]  /*1e90*/  IMAD.MOV.U32 R15, RZ, RZ, 0x0 ;  /* 0x00000000ff0f7424 */ /* 0x000fc800078e00ff */
[----:B------:R-:W-:Y:S05]  /*1ea0*/  RET.REL.NODEC R14 `(_Z20query_ball_point_gpuiiiifiPKfS0_PiS1_) ;  /* 0xffffffe00e547950 */ /* 0x000fea0003c3ffff */
.L_x_66:
        /* <DEDUP_REMOVED lines=13> */
.L_x_167:


//--------------------- .text._Z7knn_gpuiiiiiPKfS0_PiPf --------------------------
	.section	.text._Z7knn_gpuiiiiiPKfS0_PiPf,"ax",@progbits
	.align	128
        .global         _Z7knn_gpuiiiiiPKfS0_PiPf
        .type           _Z7knn_gpuiiiiiPKfS0_PiPf,@function
        .size           _Z7knn_gpuiiiiiPKfS0_PiPf,(.L_x_168 - _Z7knn_gpuiiiiiPKfS0_PiPf)
        .other          _Z7knn_gpuiiiiiPKfS0_PiPf,@"STO_CUDA_ENTRY STV_DEFAULT"
_Z7knn_gpuiiiiiPKfS0_PiPf:
.text._Z7knn_gpuiiiiiPKfS0_PiPf:
[----:B------:R-:W-:Y:S01]  /*0000*/  LDC R1, c[0x0][0x37c] ;  /* 0x0000df00ff017b82 */ /* 0x000fe20000000800 */
[----:B------:R-:W0:Y:S01]  /*0010*/  S2R R0, SR_TID.X ;  /* 0x0000000000007919 */ /* 0x000e220000002100 */
[----:B------:R-:W1:Y:S06]  /*0020*/  LDCU.64 UR14, c[0x0][0x388] ;  /* 0x00007100ff0e77ac */ /* 0x000e6c0008000a00 */
[----:B------:R-:W1:Y:S01]  /*0030*/  S2UR UR4, SR_CTAID.X ;  /* 0x00000000000479c3 */ /* 0x000e620000002500 */
[----:B------:R-:W2:Y:S01]  /*0040*/  LDCU UR10, c[0x0][0x360] ;  /* 0x00006c00ff0a77ac */ /* 0x000ea20008000800 */
[----:B-1----:R-:W-:-:S02]  /*0050*/  UIMAD UR7, UR4, UR14, URZ ;  /* 0x0000000e040772a4 */ /* 0x002fc4000f8e02ff */
[----:B------:R-:W-:Y:S02]  /*0060*/  UIMAD UR4, UR4, UR15, URZ ;  /* 0x0000000f040472a4 */ /* 0x000fe4000f8e02ff */
[----:B------:R-:W-:Y:S02]  /*0070*/  UIMAD UR5, UR7, UR15, URZ ;  /* 0x0000000f070572a4 */ /* 0x000fe4000f8e02ff */
[----:B0-----:R-:W-:-:S13]  /*0080*/  ISETP.GE.AND P0, PT, R0, UR15, PT ;  /* 0x0000000f00007c0c */ /* 0x001fda000bf06270 */
[----:B--2---:R-:W-:Y:S05]  /*0090*/  @P0 EXIT ;  /* 0x000000000000094d */ /* 0x004fea0003800000 */
[----:B------:R-:W0:Y:S01]  /*00a0*/  LDCU UR6, c[0x0][0x384] ;  /* 0x00007080ff0677ac */ /* 0x000e220008000800 */
[----:B------:R-:W1:Y:S01]  /*00b0*/  LDC R6, c[0x0][0x390] ;  /* 0x0000e400ff067b82 */ /* 0x000e620000000800 */
[----:B------:R-:W2:Y:S07]  /*00c0*/  LDCU.64 UR12, c[0x0][0x358] ;  /* 0x00006b00ff0c77ac */ /* 0x000eae0008000a00 */
[----:B------:R-:W3:Y:S08]  /*00d0*/  LDC.64 R14, c[0x0][0x3a8] ;  /* 0x0000ea00ff0e7b82 */ /* 0x000ef00000000a00 */
[----:B------:R-:W4:Y:S01]  /*00e0*/  LDC.64 R12, c[0x0][0x3b0] ;  /* 0x0000ec00ff0c7b82 */ /* 0x000f220000000a00 */
[----:B0-----:R-:W-:Y:S01]  /*00f0*/  UISETP.GE.AND UP0, UPT, UR6, 0x1, UPT ;  /* 0x000000010600788c */ /* 0x001fe2000bf06270 */
[----:B-1----:R-:W-:-:S04]  /*0100*/  IMAD R3, R6, UR4, RZ ;  /* 0x0000000406037c24 */ /* 0x002fc8000f8e02ff */
[----:B---3--:R-:W-:-:S04]  /*0110*/  IMAD.WIDE R14, R3, 0x4, R14 ;  /* 0x00000004030e7825 */ /* 0x008fc800078e020e */
[----:B----4-:R-:W-:Y:S01]  /*0120*/  IMAD.WIDE R12, R3, 0x4, R12 ;  /* 0x00000004030c7825 */ /* 0x010fe200078e020c */
[----:B--2---:R-:W-:Y:S06]  /*0130*/  BRA.U !UP0, `(.L_x_67) ;  /* 0x0000002d08887547 */ /* 0x004fec000b800000 */
[----:B------:R-:W-:Y:S01]  /*0140*/  UISETP.GE.AND UP0, UPT, UR14, 0x1, UPT ;  /* 0x000000010e00788c */ /* 0x000fe2000bf06270 */
[----:B------:R-:W-:-:S08]  /*0150*/  VIADD R2, R6, 0xffffffff ;  /* 0xffffffff06027836 */ /* 0x000fd00000000000 */
[----:B------:R-:W-:Y:S05]  /*0160*/  BRA.U !UP0, `(.L_x_68) ;  /* 0x0000001d08447547 */ /* 0x000fea000b800000 */
[----:B------:R-:W-:-:S13]  /*0170*/  ISETP.GE.AND P0, PT, R6, 0x1, PT ;  /* 0x000000010600780c */ /* 0x000fda0003f06270 */
[----:B------:R-:W-:Y:S05]  /*0180*/  @!P0 EXIT ;  /* 0x000000000000894d */ /* 0x000fea0003800000 */
[----:B------:R-:W0:Y:S01]  /*0190*/  LDCU.64 UR16, c[0x0][0x3b0] ;  /* 0x00007600ff1077ac */ /* 0x000e220008000a00 */
[----:B------:R-:W-:Y:S02]  /*01a0*/  IMAD.MOV.U32 R4, RZ, RZ, 0x10 ;  /* 0x00000010ff047424 */ /* 0x000fe400078e00ff */
[----:B------:R-:W-:Y:S01]  /*01b0*/  IMAD.MOV.U32 R5, RZ, RZ, 0x0 ;  /* 0x00000000ff057424 */ /* 0x000fe200078e00ff */
[----:B------:R-:W1:Y:S01]  /*01c0*/  LDCU.64 UR18, c[0x0][0x3a8] ;  /* 0x00007500ff1277ac */ /* 0x000e620008000a00 */
[----:B------:R-:W-:Y:S01]  /*01d0*/  IMAD.WIDE R4, R3, 0x4, R4 ;  /* 0x0000000403047825 */ /* 0x000fe200078e0204 */
[----:B------:R-:W-:Y:S01]  /*01e0*/  UIMAD UR4, UR6, UR7, URZ ;  /* 0x00000007060472a4 */ /* 0x000fe2000f8e02ff */
[----:B------:R-:W-:Y:S01]  /*01f0*/  LOP3.LUT R3, R6, 0x3, RZ, 0xc0, !PT ;  /* 0x0000000306037812 */ /* 0x000fe200078ec0ff */
[----:B------:R-:W-:Y:S02]  /*0200*/  ULOP3.LUT UR8, UR14, 0x3, URZ, 0xc0, !UPT ;  /* 0x000000030e087892 */ /* 0x000fe4000f8ec0ff */
[----:B------:R-:W-:-:S02]  /*0210*/  ULOP3.LUT UR9, UR14, 0x7ffffff8, URZ, 0xc0, !UPT ;  /* 0x7ffffff80e097892 */ /* 0x000fc4000f8ec0ff */
[----:B------:R-:W-:Y:S01]  /*0220*/  USHF.R.S32.HI UR11, URZ, 0x1f, UR4 ;  /* 0x0000001fff0b7899 */ /* 0x000fe20008011404 */
[C---:B0-----:R-:W-:Y:S02]  /*0230*/  IADD3 R10, P0, PT, R4.reuse, UR16, RZ ;  /* 0x00000010040a7c10 */ /* 0x041fe4000ff1e0ff */
[----:B-1----:R-:W-:Y:S02]  /*0240*/  IADD3 R8, P1, PT, R4, UR18, RZ ;  /* 0x0000001204087c10 */ /* 0x002fe4000ff3e0ff */
[C---:B------:R-:W-:Y:S02]  /*0250*/  IADD3.X R11, PT, PT, R5.reuse, UR17, RZ, P0, !PT ;  /* 0x00000011050b7c10 */ /* 0x040fe400087fe4ff */
[----:B------:R-:W-:Y:S02]  /*0260*/  IADD3.X R9, PT, PT, R5, UR19, RZ, P1, !PT ;  /* 0x0000001305097c10 */ /* 0x000fe40008ffe4ff */
[----:B------:R-:W-:-:S07]  /*0270*/  LOP3.LUT R4, R6, 0x7ffffffc, RZ, 0xc0, !PT ;  /* 0x7ffffffc06047812 */ /* 0x000fce00078ec0ff */
.L_x_117:
[----:B0--3--:R-:W0:Y:S01]  /*0280*/  LDC R23, c[0x0][0x390] ;  /* 0x0000e400ff177b82 */ /* 0x009e220000000800 */
[----:B------:R-:W-:Y:S01]  /*0290*/  ISETP.GE.U32.AND P0, PT, R2, 0x7, PT ;  /* 0x000000070200780c */ /* 0x000fe20003f06070 */
[----:B------:R-:W-:Y:S02]  /*02a0*/  IMAD.MOV.U32 R22, RZ, RZ, RZ ;  /* 0x000000ffff167224 */ /* 0x000fe400078e00ff */
[----:B0-----:R-:W-:-:S10]  /*02b0*/  IMAD R5, R0, R23, RZ ;  /* 0x0000001700057224 */ /* 0x001fd400078e02ff */
[----:B-12---:R-:W-:Y:S05]  /*02c0*/  @!P0 BRA `(.L_x_69) ;  /* 0x0000000000948947 */ /* 0x006fea0003800000 */
[----:B------:R-:W0:Y:S01]  /*02d0*/  LDC R22, c[0x0][0x390] ;  /* 0x0000e400ff167b82 */ /* 0x000e220000000800 */
[----:B------:R-:W-:-:S04]  /*02e0*/  IMAD.WIDE.U32 R18, R5, 0x4, R10 ;  /* 0x0000000405127825 */ /* 0x000fc800078e000a */
[----:B------:R-:W-:-:S04]  /*02f0*/  IMAD.WIDE.U32 R6, R5, 0x4, R8 ;  /* 0x0000000405067825 */ /* 0x000fc800078e0008 */
[----:B------:R-:W-:Y:S01]  /*0300*/  IMAD.MOV.U32 R25, RZ, RZ, R19 ;  /* 0x000000ffff197224 */ /* 0x000fe200078e0013 */
[----:B------:R-:W-:Y:S01]  /*0310*/  MOV R20, R6 ;  /* 0x0000000600147202 */ /* 0x000fe20000000f00 */
[----:B------:R-:W-:Y:S01]  /*0320*/  IMAD.MOV.U32 R21, RZ, RZ, R7 ;  /* 0x000000ffff157224 */ /* 0x000fe200078e0007 */
[----:B0-----:R-:W-:-:S05]  /*0330*/  LOP3.LUT R22, R22, 0x7ffffff8, RZ, 0xc0, !PT ;  /* 0x7ffffff816167812 */ /* 0x001fca00078ec0ff */
[----:B------:R-:W-:-:S07]  /*0340*/  IMAD.MOV R19, RZ, RZ, -R22 ;  /* 0x000000ffff137224 */ /* 0x000fce00078e0a16 */
.L_x_70:
[----:B0-----:R-:W-:Y:S01]  /*0350*/  IMAD.MOV.U32 R27, RZ, RZ, -0x40800000 ;  /* 0xbf800000ff1b7424 */ /* 0x001fe200078e00ff */
[----:B------:R-:W-:Y:S01]  /*0360*/  MOV R6, R18 ;  /* 0x0000001200067202 */ /* 0x000fe20000000f00 */
[----:B------:R-:W-:Y:S02]  /*0370*/  IMAD.MOV.U32 R7, RZ, RZ, R25 ;  /* 0x000000ffff077224 */ /* 0x000fe400078e0019 */
[----:B------:R-:W-:Y:S01]  /*0380*/  IMAD.MOV.U32 R29, RZ, RZ, -0x1 ;  /* 0xffffffffff1d7424 */ /* 0x000fe200078e00ff */
[----:B------:R-:W-:Y:S01]  /*0390*/  IADD3 R18, P1, PT, R6, 0x20, RZ ;  /* 0x0000002006127810 */ /* 0x000fe20007f3e0ff */
[----:B------:R-:W-:Y:S01]  /*03a0*/  IMAD.MOV.U32 R16, RZ, RZ, R20 ;  /* 0x000000ffff107224 */ /* 0x000fe200078e0014 */
[----:B------:R0:W-:Y:S01]  /*03b0*/  STG.E desc[UR12][R6.64+-0x10], R27 ;  /* 0xfffff01b06007986 */ /* 0x0001e2000c10190c */
[----:B------:R-:W-:Y:S01]  /*03c0*/  IMAD.MOV.U32 R17, RZ, RZ, R21 ;  /* 0x000000ffff117224 */ /* 0x000fe200078e0015 */
[----:B------:R-:W-:Y:S01]  /*03d0*/  IADD3.X R25, PT, PT, RZ, R7, RZ, P1, !PT ;  /* 0x00000007ff197210 */ /* 0x000fe20000ffe4ff */
[----:B------:R-:W-:Y:S01]  /*03e0*/  VIADD R19, R19, 0x8 ;  /* 0x0000000813137836 */ /* 0x000fe20000000000 */
[----:B------:R-:W-:-:S02]  /*03f0*/  IADD3 R20, P2, PT, R16, 0x20, RZ ;  /* 0x0000002010147810 */ /* 0x000fc40007f5e0ff */
[----:B------:R0:W-:Y:S02]  /*0400*/  STG.E desc[UR12][R16.64+-0x10], R29 ;  /* 0xfffff01d10007986 */ /* 0x0001e4000c10190c */
[----:B------:R-:W-:Y:S01]  /*0410*/  ISETP.NE.AND P0, PT, R19, RZ, PT ;  /* 0x000000ff1300720c */ /* 0x000fe20003f05270 */
[----:B------:R-:W-:Y:S01]  /*0420*/  IMAD.X R21, RZ, RZ, R17, P2 ;  /* 0x000000ffff157224 */ /* 0x000fe200010e0611 */
[----:B------:R0:W-:Y:S04]  /*0430*/  STG.E desc[UR12][R6.64+-0xc], R27 ;  /* 0xfffff41b06007986 */ /* 0x0001e8000c10190c */
        /* <DEDUP_REMOVED lines=14> */
.L_x_69:
[----:B------:R-:W1:Y:S02]  /*0520*/  LDCU UR6, c[0x0][0x390] ;  /* 0x00007200ff0677ac */ /* 0x000e640008000800 */
[----:B-1----:R-:W-:-:S04]  /*0530*/  ULOP3.LUT UR6, UR6, 0x7, URZ, 0xc0, !UPT ;  /* 0x0000000706067892 */ /* 0x002fc8000f8ec0ff */
[----:B------:R-:W-:-:S09]  /*0540*/  UISETP.NE.AND UP0, UPT, UR6, URZ, UPT ;  /* 0x000000ff0600728c */ /* 0x000fd2000bf05270 */
[----:B------:R-:W-:Y:S05]  /*0550*/  BRA.U !UP0, `(.L_x_71) ;  /* 0x0000000108e07547 */ /* 0x000fea000b800000 */
[----:B------:R-:W-:Y:S01]  /*0560*/  UIADD3 UR6, UPT, UPT, UR6, -0x1, URZ ;  /* 0xffffffff06067890 */ /* 0x000fe2000fffe0ff */
[----:B------:R-:W-:-:S03]  /*0570*/  ISETP.NE.AND P0, PT, R3, RZ, PT ;  /* 0x000000ff0300720c */ /* 0x000fc60003f05270 */
[----:B------:R-:W-:-:S09]  /*0580*/  UISETP.GE.U32.AND UP0, UPT, UR6, 0x3, UPT ;  /* 0x000000030600788c */ /* 0x000fd2000bf06070 */
[----:B------:R-:W-:Y:S05]  /*0590*/  BRA.U !UP0, `(.L_x_72) ;  /* 0x0000000108587547 */ /* 0x000fea000b800000 */
[C---:B------:R-:W-:Y:S01]  /*05a0*/  IADD3 R25, P1, PT, R5.reuse, R22, RZ ;  /* 0x0000001605197210 */ /* 0x040fe20007f3e0ff */
[----:B------:R-:W-:Y:S02]  /*05b0*/  IMAD.IADD R21, R5, 0x1, R22 ;  /* 0x0000000105157824 */ /* 0x000fe400078e0216 */
[----:B0-----:R-:W-:Y:S02]  /*05c0*/  HFMA2 R27, -RZ, RZ, -1.875, 0 ;  /* 0xbf800000ff1b7431 */ /* 0x001fe400000001ff */
[----:B------:R-:W-:Y:S02]  /*05d0*/  IMAD.MOV.U32 R29, RZ, RZ, -0x1 ;  /* 0xffffffffff1d7424 */ /* 0x000fe400078e00ff */
[----:B------:R-:W-:Y:S02]  /*05e0*/  IMAD.X R6, RZ, RZ, RZ, P1 ;  /* 0x000000ffff067224 */ /* 0x000fe400008e06ff */
[----:B------:R-:W-:Y:S02]  /*05f0*/  IMAD.SHL.U32 R17, R25, 0x4, RZ ;  /* 0x0000000419117824 */ /* 0x000fe400078e00ff */
[----:B------:R-:W-:Y:S01]  /*0600*/  IMAD.WIDE.U32 R18, R21, 0x4, R12 ;  /* 0x0000000415127825 */ /* 0x000fe200078e000c */
[----:B------:R-:W-:-:S02]  /*0610*/  SHF.L.U64.HI R25, R25, 0x2, R6 ;  /* 0x0000000219197819 */ /* 0x000fc40000010206 */
[-C--:B------:R-:W-:Y:S01]  /*0620*/  IADD3 R6, P1, PT, R12, R17.reuse, RZ ;  /* 0x000000110c067210 */ /* 0x080fe20007f3e0ff */
[----:B------:R-:W-:Y:S01]  /*0630*/  IMAD.WIDE.U32 R20, R21, 0x4, R14 ;  /* 0x0000000415147825 */ /* 0x000fe200078e000e */
[----:B------:R-:W-:Y:S01]  /*0640*/  IADD3 R16, P2, PT, R14, R17, RZ ;  /* 0x000000110e107210 */ /* 0x000fe20007f5e0ff */
[----:B------:R1:W-:Y:S02]  /*0650*/  STG.E desc[UR12][R18.64], R27 ;  /* 0x0000001b12007986 */ /* 0x0003e4000c10190c */
[--C-:B------:R-:W-:Y:S02]  /*0660*/  IMAD.X R7, R13, 0x1, R25.reuse, P1 ;  /* 0x000000010d077824 */ /* 0x100fe400008e0619 */
[----:B------:R-:W-:Y:S01]  /*0670*/  IMAD.X R17, R15, 0x1, R25, P2 ;  /* 0x000000010f117824 */ /* 0x000fe200010e0619 */
[----:B------:R1:W-:Y:S01]  /*0680*/  STG.E desc[UR12][R20.64], R29 ;  /* 0x0000001d14007986 */ /* 0x0003e2000c10190c */
[----:B------:R-:W-:-:S03]  /*0690*/  VIADD R22, R22, 0x4 ;  /* 0x0000000416167836 */ /* 0x000fc60000000000 */
[----:B------:R1:W-:Y:S04]  /*06a0*/  STG.E desc[UR12][R6.64+0x4], R27 ;  /* 0x0000041b06007986 */ /* 0x0003e8000c10190c */
[----:B------:R1:W-:Y:S04]  /*06b0*/  STG.E desc[UR12][R16.64+0x4], R29 ;  /* 0x0000041d10007986 */ /* 0x0003e8000c10190c */
[----:B------:R1:W-:Y:S04]  /*06c0*/  STG.E desc[UR12][R6.64+0x8], R27 ;  /* 0x0000081b06007986 */ /* 0x0003e8000c10190c */
[----:B------:R1:W-:Y:S04]  /*06d0*/  STG.E desc[UR12][R16.64+0x8], R29 ;  /* 0x0000081d10007986 */ /* 0x0003e8000c10190c */
[----:B------:R1:W-:Y:S04]  /*06e0*/  STG.E desc[UR12][R6.64+0xc], R27 ;  /* 0x00000c1b06007986 */ /* 0x0003e8000c10190c */
[----:B------:R1:W-:Y:S02]  /*06f0*/  STG.E desc[UR12][R16.64+0xc], R29 ;  /* 0x00000c1d10007986 */ /* 0x0003e4000c10190c */
.L_x_72:
[----:B------:R-:W-:Y:S05]  /*0700*/  @!P0 BRA `(.L_x_71) ;  /* 0x0000000000748947 */ /* 0x000fea0003800000 */
[----:B------:R-:W-:Y:S02]  /*0710*/  ISETP.NE.AND P0, PT, R3, 0x1, PT ;  /* 0x000000010300780c */ /* 0x000fe40003f05270 */
[----:B------:R-:W-:-:S11]  /*0720*/  LOP3.LUT P1, RZ, R23, 0x1, RZ, 0xc0, !PT ;  /* 0x0000000117ff7812 */ /* 0x000fd6000782c0ff */
[----:B------:R-:W-:Y:S05]  /*0730*/  @!P0 BRA `(.L_x_73) ;  /* 0x0000000000488947 */ /* 0x000fea0003800000 */
[C---:B01----:R-:W-:Y:S01]  /*0740*/  IADD3 R6, P0, PT, R5.reuse, R22, RZ ;  /* 0x0000001605067210 */ /* 0x043fe20007f1e0ff */
[----:B------:R-:W-:Y:S02]  /*0750*/  IMAD.IADD R21, R5, 0x1, R22 ;  /* 0x0000000105157824 */ /* 0x000fe400078e0216 */
[----:B------:R-:W-:Y:S01]  /*0760*/  IMAD.MOV.U32 R23, RZ, RZ, -0x40800000 ;  /* 0xbf800000ff177424 */ /* 0x000fe200078e00ff */
[----:B------:R-:W-:Y:S01]  /*0770*/  IADD3.X R7, PT, PT, RZ, RZ, RZ, P0, !PT ;  /* 0x000000ffff077210 */ /* 0x000fe200007fe4ff */
[C---:B------:R-:W-:Y:S02]  /*0780*/  IMAD.SHL.U32 R19, R6.reuse, 0x4, RZ ;  /* 0x0000000406137824 */ /* 0x040fe400078e00ff */
[----:B------:R-:W-:Y:S01]  /*0790*/  IMAD.MOV.U32 R25, RZ, RZ, -0x1 ;  /* 0xffffffffff197424 */ /* 0x000fe200078e00ff */
[----:B------:R-:W-:Y:S01]  /*07a0*/  SHF.L.U64.HI R17, R6, 0x2, R7 ;  /* 0x0000000206117819 */ /* 0x000fe20000010207 */
[----:B------:R-:W-:Y:S01]  /*07b0*/  VIADD R22, R22, 0x2 ;  /* 0x0000000216167836 */ /* 0x000fe20000000000 */
[----:B------:R-:W-:-:S02]  /*07c0*/  IADD3 R6, P0, PT, R12, R19, RZ ;  /* 0x000000130c067210 */ /* 0x000fc40007f1e0ff */
[----:B------:R-:W-:Y:S01]  /*07d0*/  IADD3 R16, P2, PT, R14, R19, RZ ;  /* 0x000000130e107210 */ /* 0x000fe20007f5e0ff */
[----:B------:R-:W-:Y:S01]  /*07e0*/  IMAD.WIDE.U32 R18, R21, 0x4, R12 ;  /* 0x0000000415127825 */ /* 0x000fe200078e000c */
[----:B------:R-:W-:-:S03]  /*07f0*/  IADD3.X R7, PT, PT, R13, R17, RZ, P0, !PT ;  /* 0x000000110d077210 */ /* 0x000fc600007fe4ff */
[----:B------:R-:W-:Y:S01]  /*0800*/  IMAD.WIDE.U32 R20, R21, 0x4, R14 ;  /* 0x0000000415147825 */ /* 0x000fe200078e000e */
[----:B------:R2:W-:Y:S03]  /*0810*/  STG.E desc[UR12][R18.64], R23 ;  /* 0x0000001712007986 */ /* 0x0005e6000c10190c */
[----:B------:R-:W-:Y:S01]  /*0820*/  IMAD.X R17, R15, 0x1, R17, P2 ;  /* 0x000000010f117824 */ /* 0x000fe200010e0611 */
[----:B------:R2:W-:Y:S04]  /*0830*/  STG.E desc[UR12][R20.64], R25 ;  /* 0x0000001914007986 */ /* 0x0005e8000c10190c */
[----:B------:R2:W-:Y:S04]  /*0840*/  STG.E desc[UR12][R6.64+0x4], R23 ;  /* 0x0000041706007986 */ /* 0x0005e8000c10190c */
[----:B------:R2:W-:Y:S02]  /*0850*/  STG.E desc[UR12][R16.64+0x4], R25 ;  /* 0x0000041910007986 */ /* 0x0005e4000c10190c */
.L_x_73:
[----:B------:R-:W-:Y:S05]  /*0860*/  @!P1 BRA `(.L_x_71) ;  /* 0x00000000001c9947 */ /* 0x000fea0003800000 */
[----:B012---:R-:W-:Y:S01]  /*0870*/  IMAD.IADD R17, R5, 0x1, R22 ;  /* 0x0000000105117824 */ /* 0x007fe200078e0216 */
[----:B------:R-:W-:Y:S01]  /*0880*/  MOV R21, 0xffffffff ;  /* 0xffffffff00157802 */ /* 0x000fe20000000f00 */
[----:B------:R-:W-:Y:S02]  /*0890*/  IMAD.MOV.U32 R19, RZ, RZ, -0x40800000 ;  /* 0xbf800000ff137424 */ /* 0x000fe400078e00ff */
[----:B------:R-:W-:-:S04]  /*08a0*/  IMAD.WIDE.U32 R6, R17, 0x4, R12 ;  /* 0x0000000411067825 */ /* 0x000fc800078e000c */
[----:B------:R-:W-:Y:S01]  /*08b0*/  IMAD.WIDE.U32 R16, R17, 0x4, R14 ;  /* 0x0000000411107825 */ /* 0x000fe200078e000e */
[----:B------:R3:W-:Y:S04]  /*08c0*/  STG.E desc[UR12][R6.64], R19 ;  /* 0x0000001306007986 */ /* 0x0007e8000c10190c */
[----:B------:R3:W-:Y:S02]  /*08d0*/  STG.E desc[UR12][R16.64], R21 ;  /* 0x0000001510007986 */ /* 0x0007e4000c10190c */
.L_x_71:
[----:B------:R-:W4:Y:S01]  /*08e0*/  LDCU UR6, c[0x0][0x388] ;  /* 0x00007100ff0677ac */ /* 0x000f220008000800 */
[----:B0123--:R-:W-:Y:S02]  /*08f0*/  IMAD.MOV.U32 R6, RZ, RZ, RZ ;  /* 0x000000ffff067224 */ /* 0x00ffe400078e00ff */
[----:B----4-:R-:W-:-:S07]  /*0900*/  IMAD R7, R0, UR6, RZ ;  /* 0x0000000600077c24 */ /* 0x010fce000f8e02ff */
.L_x_116:
[----:B0-----:R-:W0:Y:S01]  /*0910*/  LDCU UR6, c[0x0][0x388] ;  /* 0x00007100ff0677ac */ /* 0x001e220008000800 */
[----:B------:R-:W-:Y:S02]  /*0920*/  IMAD.MOV.U32 R22, RZ, RZ, RZ ;  /* 0x000000ffff167224 */ /* 0x000fe400078e00ff */
[----:B---3--:R-:W-:Y:S01]  /*0930*/  IMAD.MOV.U32 R21, RZ, RZ, RZ ;  /* 0x000000ffff157224 */ /* 0x008fe200078e00ff */
[----:B0-----:R-:W-:Y:S02]  /*0940*/  UISETP.GE.U32.AND UP0, UPT, UR6, 0x8, UPT ;  /* 0x000000080600788c */ /* 0x001fe4000bf06070 */
[----:B------:R-:W-:-:S07]  /*0950*/  IMAD R20, R6, UR6, RZ ;  /* 0x0000000606147c24 */ /* 0x000fce000f8e02ff */
[----:B-12---:R-:W-:Y:S05]  /*0960*/  BRA.U !UP0, `(.L_x_74) ;  /* 0x0000000108cc7547 */ /* 0x006fea000b800000 */
[----:B------:R-:W-:Y:S02]  /*0970*/  HFMA2 R21, -RZ, RZ, 0, 0 ;  /* 0x00000000ff157431 */ /* 0x000fe400000001ff */
[----:B------:R-:W-:-:S07]  /*0980*/  IMAD.MOV.U32 R22, RZ, RZ, RZ ;  /* 0x000000ffff167224 */ /* 0x000fce00078e00ff */
.L_x_75:
[----:B------:R-:W0:Y:S01]  /*0990*/  LDC.64 R16, c[0x0][0x398] ;  /* 0x0000e600ff107b82 */ /* 0x000e220000000a00 */
[----:B------:R-:W1:Y:S01]  /*09a0*/  LDCU.64 UR6, c[0x0][0x3a0] ;  /* 0x00007400ff0677ac */ /* 0x000e620008000a00 */
[--C-:B------:R-:W-:Y:S02]  /*09b0*/  IMAD.IADD R18, R7, 0x1, R21.reuse ;  /* 0x0000000107127824 */ /* 0x100fe400078e0215 */
[----:B------:R-:W-:Y:S01]  /*09c0*/  IMAD.IADD R19, R20, 0x1, R21 ;  /* 0x0000000114137824 */ /* 0x000fe200078e0215 */
[----:B------:R-:W-:Y:S02]  /*09d0*/  USHF.R.S32.HI UR14, URZ, 0x1f, UR5 ;  /* 0x0000001fff0e7899 */ /* 0x000fe40008011405 */
[----:B------:R-:W-:Y:S02]  /*09e0*/  IADD3 R25, P0, PT, R18, UR5, RZ ;  /* 0x0000000512197c10 */ /* 0x000fe4000ff1e0ff */
[----:B------:R-:W-:-:S03]  /*09f0*/  IADD3 R23, P1, PT, R19, UR4, RZ ;  /* 0x0000000413177c10 */ /* 0x000fc6000ff3e0ff */
[----:B------:R-:W-:Y:S02]  /*0a00*/  IMAD.X R26, RZ, RZ, UR14, P0 ;  /* 0x0000000eff1a7e24 */ /* 0x000fe400080e06ff */
[----:B------:R-:W-:Y:S01]  /*0a10*/  IMAD.X R24, RZ, RZ, UR11, P1 ;  /* 0x0000000bff187e24 */ /* 0x000fe200088e06ff */
[----:B-1----:R-:W-:-:S04]  /*0a20*/  LEA R18, P0, R25, UR6, 0x2 ;  /* 0x0000000619127c11 */ /* 0x002fc8000f8010ff */
[----:B------:R-:W-:Y:S02]  /*0a30*/  LEA.HI.X R19, R25, UR7, R26, 0x2, P0 ;  /* 0x0000000719137c11 */ /* 0x000fe400080f141a */
[----:B0-----:R-:W-:-:S03]  /*0a40*/  LEA R16, P2, R23, R16, 0x2 ;  /* 0x0000001017107211 */ /* 0x001fc600078410ff */
[----:B------:R-:W2:Y:S01]  /*0a50*/  LDG.E R25, desc[UR12][R18.64+0x8] ;  /* 0x0000080c12197981 */ /* 0x000ea2000c1e1900 */
[----:B------:R-:W-:-:S03]  /*0a60*/  LEA.HI.X R17, R23, R17, R24, 0x2, P2 ;  /* 0x0000001117117211 */ /* 0x000fc600010f1418 */
[----:B------:R-:W3:Y:S04]  /*0a70*/  LDG.E R23, desc[UR12][R18.64] ;  /* 0x0000000c12177981 */ /* 0x000ee8000c1e1900 */
[----:B------:R-:W3:Y:S04]  /*0a80*/  LDG.E R24, desc[UR12][R16.64] ;  /* 0x0000000c10187981 */ /* 0x000ee8000c1e1900 */
[----:B------:R-:W2:Y:S04]  /*0a90*/  LDG.E R26, desc[UR12][R16.64+0x8] ;  /* 0x0000080c101a7981 */ /* 0x000ea8000c1e1900 */
[----:B------:R-:W4:Y:S04]  /*0aa0*/  LDG.E R27, desc[UR12][R16.64+0xc] ;  /* 0x00000c0c101b7981 */ /* 0x000f28000c1e1900 */
[----:B------:R-:W5:Y:S01]  /*0ab0*/  LDG.E R29, desc[UR12][R16.64+0x1c] ;  /* 0x00001c0c101d7981 */ /* 0x000f62000c1e1900 */
[----:B---3--:R-:W-:-:S03]  /*0ac0*/  FADD R23, R23, -R24 ;  /* 0x8000001817177221 */ /* 0x008fc60000000000 */
[----:B------:R-:W3:Y:S01]  /*0ad0*/  LDG.E R24, desc[UR12][R18.64+0x4] ;  /* 0x0000040c12187981 */ /* 0x000ee2000c1e1900 */
[----:B------:R-:W-:-:S03]  /*0ae0*/  FFMA R22, R23, R23, R22 ;  /* 0x0000001717167223 */ /* 0x000fc60000000016 */
[----:B------:R-:W3:Y:S01]  /*0af0*/  LDG.E R23, desc[UR12][R16.64+0x4] ;  /* 0x0000040c10177981 */ /* 0x000ee2000c1e1900 */
[----:B--2---:R-:W-:-:S03]  /*0b00*/  FADD R25, R25, -R26 ;  /* 0x8000001a19197221 */ /* 0x004fc60000000000 */
[----:B------:R-:W5:Y:S01]  /*0b10*/  LDG.E R26, desc[UR12][R18.64+0x1c] ;  /* 0x00001c0c121a7981 */ /* 0x000f62000c1e1900 */
[----:B---3--:R-:W-:-:S03]  /*0b20*/  FADD R23, R24, -R23 ;  /* 0x8000001718177221 */ /* 0x008fc60000000000 */
[----:B------:R-:W4:Y:S01]  /*0b30*/  LDG.E R24, desc[UR12][R18.64+0xc] ;  /* 0x00000c0c12187981 */ /* 0x000f22000c1e1900 */
[----:B------:R-:W-:-:S03]  /*0b40*/  FFMA R22, R23, R23, R22 ;  /* 0x0000001717167223 */ /* 0x000fc60000000016 */
[----:B------:R-:W2:Y:S01]  /*0b50*/  LDG.E R23, desc[UR12][R16.64+0x10] ;  /* 0x0000100c10177981 */ /* 0x000ea2000c1e1900 */
[----:B------:R-:W-:-:S03]  /*0b60*/  FFMA R25, R25, R25, R22 ;  /* 0x0000001919197223 */ /* 0x000fc60000000016 */
[----:B------:R-:W2:Y:S01]  /*0b70*/  LDG.E R22, desc[UR12][R18.64+0x10] ;  /* 0x0000100c12167981 */ /* 0x000ea2000c1e1900 */
[----:B----4-:R-:W-:-:S04]  /*0b80*/  FADD R24, R24, -R27 ;  /* 0x8000001b18187221 */ /* 0x010fc80000000000 */
[----:B------:R-:W-:Y:S02]  /*0b90*/  FFMA R27, R24, R24, R25 ;  /* 0x00000018181b7223 */ /* 0x000fe40000000019 */
[----:B------:R-:W3:Y:S01]  /*0ba0*/  LDG.E R24, desc[UR12][R18.64+0x14] ;  /* 0x0000140c12187981 */ /* 0x000ee2000c1e1900 */
[----:B--2---:R-:W-:-:S03]  /*0bb0*/  FADD R22, R22, -R23 ;  /* 0x8000001716167221 */ /* 0x004fc60000000000 */
[----:B------:R-:W3:Y:S01]  /*0bc0*/  LDG.E R23, desc[UR12][R16.64+0x14] ;  /* 0x0000140c10177981 */ /* 0x000ee2000c1e1900 */
[----:B------:R-:W-:-:S03]  /*0bd0*/  FFMA R27, R22, R22, R27 ;  /* 0x00000016161b7223 */ /* 0x000fc6000000001b */
[----:B------:R-:W2:Y:S04]  /*0be0*/  LDG.E R25, desc[UR12][R18.64+0x18] ;  /* 0x0000180c12197981 */ /* 0x000ea8000c1e1900 */
[----:B------:R-:W2:Y:S01]  /*0bf0*/  LDG.E R22, desc[UR12][R16.64+0x18] ;  /* 0x0000180c10167981 */ /* 0x000ea2000c1e1900 */
[----:B------:R-:W-:-:S04]  /*0c00*/  IADD3 R21, PT, PT, R21, 0x8, RZ ;  /* 0x0000000815157810 */ /* 0x000fc80007ffe0ff */
[----:B------:R-:W-:Y:S01]  /*0c10*/  ISETP.NE.AND P0, PT, R21, UR9, PT ;  /* 0x0000000915007c0c */ /* 0x000fe2000bf05270 */
[----:B-----5:R-:W-:Y:S01]  /*0c20*/  FADD R29, R26, -R29 ;  /* 0x8000001d1a1d7221 */ /* 0x020fe20000000000 */
[----:B---3--:R-:W-:-:S04]  /*0c30*/  FADD R24, R24, -R23 ;  /* 0x8000001718187221 */ /* 0x008fc80000000000 */
[----:B------:R-:W-:Y:S01]  /*0c40*/  FFMA R27, R24, R24, R27 ;  /* 0x00000018181b7223 */ /* 0x000fe2000000001b */
[----:B--2---:R-:W-:-:S04]  /*0c50*/  FADD R22, R25, -R22 ;  /* 0x8000001619167221 */ /* 0x004fc80000000000 */
[----:B------:R-:W-:-:S04]  /*0c60*/  FFMA R22, R22, R22, R27 ;  /* 0x0000001616167223 */ /* 0x000fc8000000001b */
[----:B------:R-:W-:Y:S01]  /*0c70*/  FFMA R22, R29, R29, R22 ;  /* 0x0000001d1d167223 */ /* 0x000fe20000000016 */
[----:B------:R-:W-:Y:S06]  /*0c80*/  @P0 BRA `(.L_x_75) ;  /* 0xfffffffc00400947 */ /* 0x000fec000383ffff */
[----:B------:R-:W-:-:S07]  /*0c90*/  IMAD.U32 R21, RZ, RZ, UR9 ;  /* 0x00000009ff157e24 */ /* 0x000fce000f8e00ff */
.L_x_74:
[----:B------:R-:W0:Y:S02]  /*0ca0*/  LDCU UR6, c[0x0][0x388] ;  /* 0x00007100ff0677ac */ /* 0x000e240008000800 */
[----:B0-----:R-:W-:-:S04]  /*0cb0*/  ULOP3.LUT UR6, UR6, 0x7, URZ, 0xc0, !UPT ;  /* 0x0000000706067892 */ /* 0x001fc8000f8ec0ff */
[----:B------:R-:W-:-:S09]  /*0cc0*/  UISETP.NE.AND UP0, UPT, UR6, URZ, UPT ;  /* 0x000000ff0600728c */ /* 0x000fd2000bf05270 */
[----:B------:R-:W-:Y:S05]  /*0cd0*/  BRA.U !UP0, `(.L_x_76) ;  /* 0x00000005087c7547 */ /* 0x000fea000b800000 */
[----:B------:R-:W-:Y:S02]  /*0ce0*/  UIADD3 UR6, UPT, UPT, UR6, -0x1, URZ ;  /* 0xffffffff06067890 */ /* 0x000fe4000fffe0ff */
[----:B------:R-:W-:Y:S02]  /*0cf0*/  UISETP.NE.AND UP1, UPT, UR8, URZ, UPT ;  /* 0x000000ff0800728c */ /* 0x000fe4000bf25270 */
[----:B------:R-:W-:-:S09]  /*0d00*/  UISETP.GE.U32.AND UP0, UPT, UR6, 0x3, UPT ;  /* 0x000000030600788c */ /* 0x000fd2000bf06070 */
[----:B------:R-:W-:Y:S05]  /*0d10*/  BRA.U !UP0, `(.L_x_77) ;  /* 0x0000000108987547 */ /* 0x000fea000b800000 */
[----:B------:R-:W0:Y:S01]  /*0d20*/  LDC.64 R16, c[0x0][0x398] ;  /* 0x0000e600ff107b82 */ /* 0x000e220000000a00 */
[----:B------:R-:W1:Y:S01]  /*0d30*/  LDCU.64 UR6, c[0x0][0x3a0] ;  /* 0x00007400ff0677ac */ /* 0x000e620008000a00 */
[--C-:B------:R-:W-:Y:S02]  /*0d40*/  IMAD.IADD R18, R7, 0x1, R21.reuse ;  /* 0x0000000107127824 */ /* 0x100fe400078e0215 */
[----:B------:R-:W-:Y:S01]  /*0d50*/  IMAD.IADD R19, R20, 0x1, R21 ;  /* 0x0000000114137824 */ /* 0x000fe200078e0215 */
[----:B------:R-:W-:Y:S02]  /*0d60*/  USHF.R.S32.HI UR14, URZ, 0x1f, UR5 ;  /* 0x0000001fff0e7899 */ /* 0x000fe40008011405 */
[----:B------:R-:W-:Y:S02]  /*0d70*/  IADD3 R23, P0, PT, R18, UR5, RZ ;  /* 0x0000000512177c10 */ /* 0x000fe4000ff1e0ff */
[----:B------:R-:W-:-:S03]  /*0d80*/  IADD3 R19, P1, PT, R19, UR4, RZ ;  /* 0x0000000413137c10 */ /* 0x000fc6000ff3e0ff */
[----:B------:R-:W-:Y:S01]  /*0d90*/  IMAD.X R28, RZ, RZ, UR14, P0 ;  /* 0x0000000eff1c7e24 */ /* 0x000fe200080e06ff */
[----:B------:R-:W-:Y:S02]  /*0da0*/  IADD3.X R26, PT, PT, RZ, UR11, RZ, P1, !PT ;  /* 0x0000000bff1a7c10 */ /* 0x000fe40008ffe4ff */
[----:B-1----:R-:W-:-:S04]  /*0db0*/  LEA R24, P0, R23, UR6, 0x2 ;  /* 0x0000000617187c11 */ /* 0x002fc8000f8010ff */
[----:B------:R-:W-:Y:S02]  /*0dc0*/  LEA.HI.X R25, R23, UR7, R28, 0x2, P0 ;  /* 0x0000000717197c11 */ /* 0x000fe400080f141c */
[----:B0-----:R-:W-:-:S03]  /*0dd0*/  LEA R18, P1, R19, R16, 0x2 ;  /* 0x0000001013127211 */ /* 0x001fc600078210ff */
[----:B------:R-:W2:Y:S01]  /*0de0*/  LDG.E R24, desc[UR12][R24.64] ;  /* 0x0000000c18187981 */ /* 0x000ea2000c1e1900 */
[----:B------:R-:W-:-:S06]  /*0df0*/  LEA.HI.X R19, R19, R17, R26, 0x2, P1 ;  /* 0x0000001113137211 */ /* 0x000fcc00008f141a */
[----:B------:R-:W2:Y:S01]  /*0e00*/  LDG.E R19, desc[UR12][R18.64] ;  /* 0x0000000c12137981 */ /* 0x000ea2000c1e1900 */
[----:B------:R-:W-:-:S04]  /*0e10*/  IADD3 R23, P0, P1, R21, UR4, R20 ;  /* 0x0000000415177c10 */ /* 0x000fc8000f91e014 */
[----:B------:R-:W-:Y:S02]  /*0e20*/  IADD3.X R26, PT, PT, RZ, UR11, RZ, P0, P1 ;  /* 0x0000000bff1a7c10 */ /* 0x000fe400087e24ff */
[----:B------:R-:W-:Y:S02]  /*0e30*/  LEA R16, P2, R23, R16, 0x2 ;  /* 0x0000001017107211 */ /* 0x000fe400078410ff */
[----:B------:R-:W-:Y:S02]  /*0e40*/  IADD3 R27, P0, P1, R21, UR5, R7 ;  /* 0x00000005151b7c10 */ /* 0x000fe4000f91e007 */
[----:B------:R-:W-:Y:S02]  /*0e50*/  LEA.HI.X R17, R23, R17, R26, 0x2, P2 ;  /* 0x0000001117117211 */ /* 0x000fe400010f141a */
[----:B------:R-:W-:Y:S02]  /*0e60*/  IADD3.X R28, PT, PT, RZ, UR14, RZ, P0, P1 ;  /* 0x0000000eff1c7c10 */ /* 0x000fe400087e24ff */
[C---:B------:R-:W-:Y:S01]  /*0e70*/  LEA R26, P0, R27.reuse, UR6, 0x2 ;  /* 0x000000061b1a7c11 */ /* 0x040fe2000f8010ff */
[----:B------:R-:W3:Y:S03]  /*0e80*/  LDG.E R25, desc[UR12][R16.64+0x4] ;  /* 0x0000040c10197981 */ /* 0x000ee6000c1e1900 */
[----:B------:R-:W-:Y:S01]  /*0e90*/  LEA.HI.X R27, R27, UR7, R28, 0x2, P0 ;  /* 0x000000071b1b7c11 */ /* 0x000fe200080f141c */
[----:B------:R-:W4:Y:S04]  /*0ea0*/  LDG.E R29, desc[UR12][R16.64+0xc] ;  /* 0x00000c0c101d7981 */ /* 0x000f28000c1e1900 */
[----:B------:R-:W3:Y:S04]  /*0eb0*/  LDG.E R28, desc[UR12][R26.64+0x4] ;  /* 0x0000040c1a1c7981 */ /* 0x000ee8000c1e1900 */
[----:B------:R-:W5:Y:S04]  /*0ec0*/  LDG.E R23, desc[UR12][R26.64+0x8] ;  /* 0x0000080c1a177981 */ /* 0x000f68000c1e1900 */
[----:B------:R-:W4:Y:S01]  /*0ed0*/  LDG.E R18, desc[UR12][R26.64+0xc] ;  /* 0x00000c0c1a127981 */ /* 0x000f22000c1e1900 */
[----:B--2---:R-:W-:-:S04]  /*0ee0*/  FADD R19, R24, -R19 ;  /* 0x8000001318137221 */ /* 0x004fc80000000000 */
[----:B------:R-:W-:Y:S02]  /*0ef0*/  FFMA R19, R19, R19, R22 ;  /* 0x0000001313137223 */ /* 0x000fe40000000016 */
[----:B------:R-:W5:Y:S01]  /*0f00*/  LDG.E R22, desc[UR12][R16.64+0x8] ;  /* 0x0000080c10167981 */ /* 0x000f62000c1e1900 */
[----:B------:R-:W-:Y:S02]  /*0f10*/  VIADD R21, R21, 0x4 ;  /* 0x0000000415157836 */ /* 0x000fe40000000000 */
[----:B---3--:R-:W-:-:S04]  /*0f20*/  FADD R28, R28, -R25 ;  /* 0x800000191c1c7221 */ /* 0x008fc80000000000 */
[----:B------:R-:W-:Y:S01]  /*0f30*/  FFMA R19, R28, R28, R19 ;  /* 0x0000001c1c137223 */ /* 0x000fe20000000013 */
[----:B----4-:R-:W-:Y:S01]  /*0f40*/  FADD R18, R18, -R29 ;  /* 0x8000001d12127221 */ /* 0x010fe20000000000 */
[----:B-----5:R-:W-:-:S04]  /*0f50*/  FADD R22, R23, -R22 ;  /* 0x8000001617167221 */ /* 0x020fc80000000000 */
[----:B------:R-:W-:-:S04]  /*0f60*/  FFMA R19, R22, R22, R19 ;  /* 0x0000001616137223 */ /* 0x000fc80000000013 */
[----:B------:R-:W-:-:S07]  /*0f70*/  FFMA R22, R18, R18, R19 ;  /* 0x0000001212167223 */ /* 0x000fce0000000013 */
.L_x_77:
[----:B------:R-:W-:Y:S05]  /*0f80*/  BRA.U !UP1, `(.L_x_76) ;  /* 0x0000000109d07547 */ /* 0x000fea000b800000 */
[----:B------:R-:W0:Y:S01]  /*0f90*/  LDCU UR6, c[0x0][0x388] ;  /* 0x00007100ff0677ac */ /* 0x000e220008000800 */
[----:B------:R-:W-:Y:S02]  /*0fa0*/  UISETP.NE.AND UP0, UPT, UR8, 0x1, UPT ;  /* 0x000000010800788c */ /* 0x000fe4000bf05270 */
[----:B0-----:R-:W-:-:S07]  /*0fb0*/  ULOP3.LUT UP1, URZ, UR6, 0x1, URZ, 0xc0, !UPT ;  /* 0x0000000106ff7892 */ /* 0x001fce000f82c0ff */
        /* <DEDUP_REMOVED lines=9> */
[----:B-1----:R-:W-:-:S04]  /*1050*/  LEA R26, P0, R18, UR6, 0x2 ;  /* 0x00000006121a7c11 */ /* 0x002fc8000f8010ff */
[----:B------:R-:W-:Y:S02]  /*1060*/  LEA.HI.X R27, R18, UR7, R19, 0x2, P0 ;  /* 0x00000007121b7c11 */ /* 0x000fe400080f1413 */
[----:B------:R-:W-:Y:S02]  /*1070*/  IADD3.X R18, PT, PT, RZ, UR11, RZ, P1, !PT ;  /* 0x0000000bff127c10 */ /* 0x000fe40008ffe4ff */
[C---:B0-----:R-:W-:Y:S01]  /*1080*/  LEA R24, P0, R23.reuse, R16, 0x2 ;  /* 0x0000001017187211 */ /* 0x041fe200078010ff */
[----:B------:R-:W2:Y:S03]  /*1090*/  LDG.E R26, desc[UR12][R26.64] ;  /* 0x0000000c1a1a7981 */ /* 0x000ea6000c1e1900 */
[----:B------:R-:W-:Y:S02]  /*10a0*/  LEA.HI.X R25, R23, R17, R18, 0x2, P0 ;  /* 0x0000001117197211 */ /* 0x000fe400000f1412 */
[----:B------:R-:W-:-:S04]  /*10b0*/  IADD3 R19, P0, P1, R21, UR5, R7 ;  /* 0x0000000515137c10 */ /* 0x000fc8000f91e007 */
[----:B------:R-:W-:Y:S01]  /*10c0*/  IADD3.X R28, PT, PT, RZ, UR14, RZ, P0, P1 ;  /* 0x0000000eff1c7c10 */ /* 0x000fe200087e24ff */
[----:B------:R-:W2:Y:S01]  /*10d0*/  LDG.E R25, desc[UR12][R24.64] ;  /* 0x0000000c18197981 */ /* 0x000ea2000c1e1900 */
[----:B------:R-:W-:Y:S02]  /*10e0*/  LEA R18, P0, R19, UR6, 0x2 ;  /* 0x0000000613127c11 */ /* 0x000fe4000f8010ff */
[----:B------:R-:W-:Y:S02]  /*10f0*/  IADD3 R23, P1, P2, R21, UR4, R20 ;  /* 0x0000000415177c10 */ /* 0x000fe4000fa3e014 */
[----:B------:R-:W-:Y:S02]  /*1100*/  LEA.HI.X R19, R19, UR7, R28, 0x2, P0 ;  /* 0x0000000713137c11 */ /* 0x000fe400080f141c */
[C---:B------:R-:W-:Y:S02]  /*1110*/  LEA R16, P0, R23.reuse, R16, 0x2 ;  /* 0x0000001017107211 */ /* 0x040fe400078010ff */
[----:B------:R-:W-:Y:S01]  /*1120*/  IADD3.X R28, PT, PT, RZ, UR11, RZ, P1, P2 ;  /* 0x0000000bff1c7c10 */ /* 0x000fe20008fe44ff */
[----:B------:R-:W3:Y:S03]  /*1130*/  LDG.E R18, desc[UR12][R18.64+0x4] ;  /* 0x0000040c12127981 */ /* 0x000ee6000c1e1900 */
[----:B------:R-:W-:-:S06]  /*1140*/  LEA.HI.X R17, R23, R17, R28, 0x2, P0 ;  /* 0x0000001117117211 */ /* 0x000fcc00000f141c */
[----:B------:R-:W3:Y:S01]  /*1150*/  LDG.E R17, desc[UR12][R16.64+0x4] ;  /* 0x0000040c10117981 */ /* 0x000ee2000c1e1900 */
[----:B------:R-:W-:Y:S02]  /*1160*/  VIADD R21, R21, 0x2 ;  /* 0x0000000215157836 */ /* 0x000fe40000000000 */
[----:B--2---:R-:W-:-:S04]  /*1170*/  FADD R23, R26, -R25 ;  /* 0x800000191a177221 */ /* 0x004fc80000000000 */
[----:B------:R-:W-:Y:S01]  /*1180*/  FFMA R22, R23, R23, R22 ;  /* 0x0000001717167223 */ /* 0x000fe20000000016 */
[----:B---3--:R-:W-:-:S04]  /*1190*/  FADD R25, R18, -R17 ;  /* 0x8000001112197221 */ /* 0x008fc80000000000 */
[----:B------:R-:W-:-:S07]  /*11a0*/  FFMA R22, R25, R25, R22 ;  /* 0x0000001919167223 */ /* 0x000fce0000000016 */
.L_x_78:
        /* <DEDUP_REMOVED lines=15> */
[----:B------:R-:W2:Y:S02]  /*12a0*/  LDG.E R17, desc[UR12][R16.64] ;  /* 0x0000000c10117981 */ /* 0x000ea4000c1e1900 */
[----:B--2---:R-:W-:-:S04]  /*12b0*/  FADD R21, R18, -R17 ;  /* 0x8000001112157221 */ /* 0x004fc80000000000 */
[----:B------:R-:W-:-:S07]  /*12c0*/  FFMA R22, R21, R21, R22 ;  /* 0x0000001515167223 */ /* 0x000fce0000000016 */
.L_x_76:
[----:B------:R-:W-:Y:S01]  /*12d0*/  VIADD R16, R22, 0xf3000000 ;  /* 0xf300000016107836 */ /* 0x000fe20000000000 */
[----:B------:R0:W1:Y:S01]  /*12e0*/  MUFU.RSQ R17, R22 ;  /* 0x0000001600117308 */ /* 0x0000620000001400 */
[----:B------:R-:W-:Y:S03]  /*12f0*/  BSSY.RECONVERGENT B0, `(.L_x_79) ;  /* 0x000000a000007945 */ /* 0x000fe60003800200 */
[----:B------:R-:W-:-:S13]  /*1300*/  ISETP.GT.U32.AND P0, PT, R16, 0x727fffff, PT ;  /* 0x727fffff1000780c */ /* 0x000fda0003f04070 */
[----:B01----:R-:W-:Y:S05]  /*1310*/  @!P0 BRA `(.L_x_80) ;  /* 0x00000000000c8947 */ /* 0x003fea0003800000 */
[----:B------:R-:W-:-:S07]  /*1320*/  MOV R21, 0x1340 ;  /* 0x0000134000157802 */ /* 0x000fce0000000f00 */
[----:B------:R-:W-:Y:S05]  /*1330*/  CALL.REL.NOINC `($__internal_1_$__cuda_sm20_sqrt_rn_f32_slowpath) ;  /* 0x0000002000947944 */ /* 0x000fea0003c00000 */
[----:B------:R-:W-:Y:S05]  /*1340*/  BRA `(.L_x_81) ;  /* 0x0000000000107947 */ /* 0x000fea0003800000 */
.L_x_80:
[C---:B------:R-:W-:Y:S01]  /*1350*/  FMUL.FTZ R23, R17.reuse, R22 ;  /* 0x0000001611177220 */ /* 0x040fe20000410000 */
[----:B------:R-:W-:-:S03]  /*1360*/  FMUL.FTZ R16, R17, 0.5 ;  /* 0x3f00000011107820 */ /* 0x000fc60000410000 */
[----:B------:R-:W-:-:S04]  /*1370*/  FFMA R22, -R23, R23, R22 ;  /* 0x0000001717167223 */ /* 0x000fc80000000116 */
[----:B------:R-:W-:-:S07]  /*1380*/  FFMA R23, R22, R16, R23 ;  /* 0x0000001016177223 */ /* 0x000fce0000000017 */
.L_x_81:
[----:B------:R-:W-:Y:S05]  /*1390*/  BSYNC.RECONVERGENT B0 ;  /* 0x0000000000007941 */ /* 0x000fea0003800200 */
.L_x_79:
[----:B------:R-:W-:-:S04]  /*13a0*/  IMAD.IADD R17, R5, 0x1, R2 ;  /* 0x0000000105117824 */ /* 0x000fc800078e0202 */
[----:B------:R-:W-:-:S06]  /*13b0*/  IMAD.WIDE R16, R17, 0x4, R12 ;  /* 0x0000000411107825 */ /* 0x000fcc00078e020c */
[----:B------:R-:W2:Y:S01]  /*13c0*/  LDG.E R16, desc[UR12][R16.64] ;  /* 0x0000000c10107981 */ /* 0x000ea2000c1e1900 */
[----:B------:R-:W-:Y:S01]  /*13d0*/  BSSY.RECONVERGENT B0, `(.L_x_82) ;  /* 0x00000a1000007945 */ /* 0x000fe20003800200 */
[----:B--2---:R-:W-:-:S04]  /*13e0*/  FSETP.NEU.AND P0, PT, R16, -1, PT ;  /* 0xbf8000001000780b */ /* 0x004fc80003f0d000 */
[----:B------:R-:W-:-:S13]  /*13f0*/  FSETP.LT.OR P0, PT, R23, R16, !P0 ;  /* 0x000000101700720b */ /* 0x000fda0004701400 */
[----:B------:R-:W-:Y:S05]  /*1400*/  @!P0 BRA `(.L_x_83) ;  /* 0x0000000800748947 */ /* 0x000fea0003800000 */
[----:B------:R-:W-:Y:S01]  /*1410*/  ISETP.GE.U32.AND P1, PT, R2, 0x3, PT ;  /* 0x000000030200780c */ /* 0x000fe20003f26070 */
[----:B------:R-:W-:Y:S01]  /*1420*/  IMAD.MOV.U32 R20, RZ, RZ, RZ ;  /* 0x000000ffff147224 */ /* 0x000fe200078e00ff */
[----:B------:R-:W-:Y:S01]  /*1430*/  PLOP3.LUT P0, PT, PT, PT, PT, 0x80, 0x8 ;  /* 0x000000000008781c */ /* 0x000fe20003f0f070 */
[----:B------:R-:W-:-:S10]  /*1440*/  IMAD.MOV.U32 R21, RZ, RZ, R6 ;  /* 0x000000ffff157224 */ /* 0x000fd400078e0006 */
[----:B------:R-:W-:Y:S05]  /*1450*/  @!P1 BRA `(.L_x_84) ;  /* 0x0000000400609947 */ /* 0x000fea0003800000 */
[----:B------:R-:W-:Y:S01]  /*1460*/  HFMA2 R20, -RZ, RZ, 0, 0 ;  /* 0x00000000ff147431 */ /* 0x000fe200000001ff */
[----:B------:R-:W-:Y:S01]  /*1470*/  PRMT R22, RZ, 0x7610, R22 ;  /* 0x00007610ff167816 */ /* 0x000fe20000000016 */
[----:B------:R-:W-:-:S07]  /*1480*/  IMAD.MOV.U32 R21, RZ, RZ, R6 ;  /* 0x000000ffff157224 */ /* 0x000fce00078e0006 */
.L_x_104:
[----:B------:R-:W-:-:S04]  /*1490*/  IMAD.IADD R25, R5, 0x1, R20 ;  /* 0x0000000105197824 */ /* 0x000fc800078e0214 */
[----:B012---:R-:W-:-:S05]  /*14a0*/  IMAD.WIDE.U32 R16, R25, 0x4, R12 ;  /* 0x0000000419107825 */ /* 0x007fca00078e000c */
[----:B------:R0:W5:Y:S01]  /*14b0*/  LDG.E R24, desc[UR12][R16.64] ;  /* 0x0000000c10187981 */ /* 0x000162000c1e1900 */
[----:B------:R-:W-:Y:S01]  /*14c0*/  LOP3.LUT P0, RZ, R22, 0xff, RZ, 0xc0, !PT ;  /* 0x000000ff16ff7812 */ /* 0x000fe2000780c0ff */
[----:B------:R-:W-:Y:S01]  /*14d0*/  VIADD R20, R20, 0x4 ;  /* 0x0000000414147836 */ /* 0x000fe20000000000 */
[----:B------:R-:W-:Y:S04]  /*14e0*/  BSSY.RECONVERGENT B1, `(.L_x_85) ;  /* 0x0000011000017945 */ /* 0x000fe80003800200 */
[----:B------:R-:W-:Y:S01]  /*14f0*/  BSSY.RELIABLE B2, `(.L_x_86) ;  /* 0x0000008000027945 */ /* 0x000fe20003800100 */
[----:B------:R-:W-:-:S06]  /*1500*/  ISETP.NE.AND P1, PT, R20, R4, PT ;  /* 0x000000041400720c */ /* 0x000fcc0003f25270 */
[----:B0-----:R-:W-:Y:S07]  /*1510*/  @P0 BRA `(.L_x_87) ;  /* 0x0000000000140947 */ /* 0x001fee0003800000 */
[----:B-----5:R-:W-:Y:S02]  /*1520*/  FSETP.NEU.AND P2, PT, R24, -1, PT ;  /* 0xbf8000001800780b */ /* 0x020fe40003f4d000 */
[----:B------:R-:W-:Y:S02]  /*1530*/  FSETP.GTU.AND P3, PT, R23, R24, PT ;  /* 0x000000181700720b */ /* 0x000fe40003f6c000 */
[----:B------:R-:W-:-:S11]  /*1540*/  PLOP3.LUT P0, PT, PT, PT, PT, 0x80, 0x8 ;  /* 0x000000000008781c */ /* 0x000fd60003f0f070 */
[----:B------:R-:W-:Y:S05]  /*1550*/  @P2 BREAK.RELIABLE P3, B2 ;  /* 0x0000000000022942 */ /* 0x000fea0001800100 */
[----:B------:R-:W-:Y:S05]  /*1560*/  @P2 BRA P3, `(.L_x_88) ;  /* 0x0000000000202947 */ /* 0x000fea0001800000 */
.L_x_87:
[----:B------:R-:W-:Y:S05]  /*1570*/  BSYNC.RELIABLE B2 ;  /* 0x0000000000027941 */ /* 0x000fea0003800100 */
.L_x_86:
[----:B------:R-:W-:Y:S01]  /*1580*/  IMAD.WIDE.U32 R18, R25, 0x4, R14 ;  /* 0x0000000419127825 */ /* 0x000fe200078e000e */
[----:B------:R0:W-:Y:S04]  /*1590*/  STG.E desc[UR12][R16.64], R23 ;  /* 0x0000001710007986 */ /* 0x0001e8000c10190c */
[----:B------:R-:W2:Y:S01]  /*15a0*/  LDG.E R22, desc[UR12][R18.64] ;  /* 0x0000000c12167981 */ /* 0x000ea2000c1e1900 */
[----:B------:R-:W-:-:S03]  /*15b0*/  PLOP3.LUT P0, PT, PT, PT, PT, 0x8, 0x80 ;  /* 0x000000000080781c */ /* 0x000fc60003f0e170 */
[----:B------:R2:W-:Y:S01]  /*15c0*/  STG.E desc[UR12][R18.64], R21 ;  /* 0x0000001512007986 */ /* 0x0005e2000c10190c */
[----:B0----5:R-:W-:Y:S01]  /*15d0*/  IMAD.MOV.U32 R23, RZ, RZ, R24 ;  /* 0x000000ffff177224 */ /* 0x021fe200078e0018 */
[----:B--2---:R-:W-:-:S08]  /*15e0*/  MOV R21, R22 ;  /* 0x0000001600157202 */ /* 0x004fd00000000f00 */
.L_x_88:
[----:B------:R-:W-:Y:S05]  /*15f0*/  BSYNC.RECONVERGENT B1 ;  /* 0x0000000000017941 */ /* 0x000fea0003800200 */
.L_x_85:
[----:B------:R-:W-:Y:S04]  /*1600*/  BSSY.RECONVERGENT B1, `(.L_x_89) ;  /* 0x0000013000017945 */ /* 0x000fe80003800200 */
[----:B------:R-:W-:Y:S01]  /*1610*/  BSSY.RELIABLE B2, `(.L_x_90) ;  /* 0x000000b000027945 */ /* 0x000fe20003800100 */
[----:B------:R-:W-:-:S03]  /*1620*/  IMAD.WIDE.U32 R18, R25, 0x4, R14 ;  /* 0x0000000419127825 */ /* 0x000fc600078e000e */
[----:B------:R-:W-:Y:S05]  /*1630*/  @P0 BRA `(.L_x_91) ;  /* 0x0000000000080947 */ /* 0x000fea0003800000 */
[----:B------:R0:W5:Y:S01]  /*1640*/  LDG.E R22, desc[UR12][R16.64+0x4] ;  /* 0x0000040c10167981 */ /* 0x000162000c1e1900 */
[----:B------:R-:W-:Y:S05]  /*1650*/  BRA `(.L_x_92) ;  /* 0x0000000000187947 */ /* 0x000fea0003800000 */
.L_x_91:
[----:B------:R-:W2:Y:S01]  /*1660*/  LDG.E R22, desc[UR12][R16.64+0x4] ;  /* 0x0000040c10167981 */ /* 0x000ea2000c1e1900 */
[----:B------:R-:W-:Y:S02]  /*1670*/  PLOP3.LUT P0, PT, PT, PT, PT, 0x80, 0x8 ;  /* 0x000000000008781c */ /* 0x000fe40003f0f070 */
[----:B--2---:R-:W-:Y:S02]  /*1680*/  FSETP.NEU.AND P2, PT, R22, -1, PT ;  /* 0xbf8000001600780b */ /* 0x004fe40003f4d000 */
[----:B------:R-:W-:-:S13]  /*1690*/  FSETP.GTU.AND P3, PT, R23, R22, PT ;  /* 0x000000161700720b */ /* 0x000fda0003f6c000 */
[----:B------:R-:W-:Y:S05]  /*16a0*/  @P2 BREAK.RELIABLE P3, B2 ;  /* 0x0000000000022942 */ /* 0x000fea0001800100 */
[----:B------:R-:W-:Y:S05]  /*16b0*/  @P2 BRA P3, `(.L_x_93) ;  /* 0x00000000001c2947 */ /* 0x000fea0001800000 */
.L_x_92:
[----:B------:R-:W-:Y:S05]  /*16c0*/  BSYNC.RELIABLE B2 ;  /* 0x0000000000027941 */ /* 0x000fea0003800100 */
.L_x_90:
[----:B------:R1:W-:Y:S04]  /*16d0*/  STG.E desc[UR12][R16.64+0x4], R23 ;  /* 0x0000041710007986 */ /* 0x0003e8000c10190c */
[----:B------:R-:W2:Y:S01]  /*16e0*/  LDG.E R24, desc[UR12][R18.64+0x4] ;  /* 0x0000040c12187981 */ /* 0x000ea2000c1e1900 */
[----:B------:R-:W-:-:S03]  /*16f0*/  PLOP3.LUT P0, PT, PT, PT, PT, 0x8, 0x80 ;  /* 0x000000000080781c */ /* 0x000fc60003f0e170 */
[----:B------:R2:W-:Y:S01]  /*1700*/  STG.E desc[UR12][R18.64+0x4], R21 ;  /* 0x0000041512007986 */ /* 0x0005e2000c10190c */
[----:B-1---5:R-:W-:Y:S02]  /*1710*/  IMAD.MOV.U32 R23, RZ, RZ, R22 ;  /* 0x000000ffff177224 */ /* 0x022fe400078e0016 */
[----:B--2---:R-:W-:-:S07]  /*1720*/  IMAD.MOV.U32 R21, RZ, RZ, R24 ;  /* 0x000000ffff157224 */ /* 0x004fce00078e0018 */
.L_x_93:
[----:B------:R-:W-:Y:S05]  /*1730*/  BSYNC.RECONVERGENT B1 ;  /* 0x0000000000017941 */ /* 0x000fea0003800200 */
.L_x_89:
[----:B------:R-:W-:Y:S04]  /*1740*/  BSSY.RECONVERGENT B1, `(.L_x_94) ;  /* 0x0000012000017945 */ /* 0x000fe80003800200 */
[----:B------:R-:W-:Y:S04]  /*1750*/  BSSY.RELIABLE B2, `(.L_x_95) ;  /* 0x000000a000027945 */ /* 0x000fe80003800100 */
[----:B------:R-:W-:Y:S05]  /*1760*/  @P0 BRA `(.L_x_96) ;  /* 0x0000000000080947 */ /* 0x000fea0003800000 */
[----:B------:R1:W5:Y:S01]  /*1770*/  LDG.E R22, desc[UR12][R16.64+0x8] ;  /* 0x0000080c10167981 */ /* 0x000362000c1e1900 */
[----:B------:R-:W-:Y:S05]  /*1780*/  BRA `(.L_x_97) ;  /* 0x0000000000187947 */ /* 0x000fea0003800000 */
.L_x_96:
[----:B------:R-:W2:Y:S01]  /*1790*/  LDG.E R22, desc[UR12][R16.64+0x8] ;  /* 0x0000080c10167981 */ /* 0x000ea2000c1e1900 */
[----:B------:R-:W-:Y:S02]  /*17a0*/  PLOP3.LUT P0, PT, PT, PT, PT, 0x80, 0x8 ;  /* 0x000000000008781c */ /* 0x000fe40003f0f070 */
[----:B--2---:R-:W-:Y:S02]  /*17b0*/  FSETP.NEU.AND P2, PT, R22, -1, PT ;  /* 0xbf8000001600780b */ /* 0x004fe40003f4d000 */
[----:B------:R-:W-:-:S13]  /*17c0*/  FSETP.GTU.AND P3, PT, R23, R22, PT ;  /* 0x000000161700720b */ /* 0x000fda0003f6c000 */
[----:B------:R-:W-:Y:S05]  /*17d0*/  @P2 BREAK.RELIABLE P3, B2 ;  /* 0x0000000000022942 */ /* 0x000fea0001800100 */
[----:B------:R-:W-:Y:S05]  /*17e0*/  @P2 BRA P3, `(.L_x_98) ;  /* 0x00000000001c2947 */ /* 0x000fea0001800000 */
.L_x_97:
[----:B------:R-:W-:Y:S05]  /*17f0*/  BSYNC.RELIABLE B2 ;  /* 0x0000000000027941 */ /* 0x000fea0003800100 */
.L_x_95:
[----:B------:R2:W-:Y:S04]  /*1800*/  STG.E desc[UR12][R16.64+0x8], R23 ;  /* 0x0000081710007986 */ /* 0x0005e8000c10190c */
[----:B------:R-:W3:Y:S01]  /*1810*/  LDG.E R24, desc[UR12][R18.64+0x8] ;  /* 0x0000080c12187981 */ /* 0x000ee2000c1e1900 */
[----:B------:R-:W-:-:S03]  /*1820*/  PLOP3.LUT P0, PT, PT, PT, PT, 0x8, 0x80 ;  /* 0x000000000080781c */ /* 0x000fc60003f0e170 */
[----:B------:R3:W-:Y:S01]  /*1830*/  STG.E desc[UR12][R18.64+0x8], R21 ;  /* 0x0000081512007986 */ /* 0x0007e2000c10190c */
[----:B--2--5:R-:W-:Y:S02]  /*1840*/  IMAD.MOV.U32 R23, RZ, RZ, R22 ;  /* 0x000000ffff177224 */ /* 0x024fe400078e0016 */
[----:B---3--:R-:W-:-:S07]  /*1850*/  IMAD.MOV.U32 R21, RZ, RZ, R24 ;  /* 0x000000ffff157224 */ /* 0x008fce00078e0018 */
.L_x_98:
[----:B------:R-:W-:Y:S05]  /*1860*/  BSYNC.RECONVERGENT B1 ;  /* 0x0000000000017941 */ /* 0x000fea0003800200 */
.L_x_94:
[----:B------:R-:W-:Y:S04]  /*1870*/  BSSY.RECONVERGENT B1, `(.L_x_99) ;  /* 0x0000014000017945 */ /* 0x000fe80003800200 */
[----:B------:R-:W-:Y:S04]  /*1880*/  BSSY.RELIABLE B2, `(.L_x_100) ;  /* 0x000000b000027945 */ /* 0x000fe80003800100 */
[----:B------:R-:W-:Y:S05]  /*1890*/  @P0 BRA `(.L_x_101) ;  /* 0x0000000000080947 */ /* 0x000fea0003800000 */
[----:B------:R2:W5:Y:S01]  /*18a0*/  LDG.E R24, desc[UR12][R16.64+0xc] ;  /* 0x00000c0c10187981 */ /* 0x000562000c1e1900 */
[----:B------:R-:W-:Y:S05]  /*18b0*/  BRA `(.L_x_102) ;  /* 0x00000000001c7947 */ /* 0x000fea0003800000 */
.L_x_101:
[----:B------:R-:W2:Y:S01]  /*18c0*/  LDG.E R24, desc[UR12][R16.64+0xc] ;  /* 0x00000c0c10187981 */ /* 0x000ea2000c1e1900 */
[----:B------:R-:W-:Y:S02]  /*18d0*/  PLOP3.LUT P0, PT, PT, PT, PT, 0x80, 0x8 ;  /* 0x000000000008781c */ /* 0x000fe40003f0f070 */
[----:B------:R-:W-:Y:S02]  /*18e0*/  PRMT R22, RZ, 0x7610, R22 ;  /* 0x00007610ff167816 */ /* 0x000fe40000000016 */
[----:B--2---:R-:W-:Y:S02]  /*18f0*/  FSETP.NEU.AND P2, PT, R24, -1, PT ;  /* 0xbf8000001800780b */ /* 0x004fe40003f4d000 */
[----:B------:R-:W-:-:S13]  /*1900*/  FSETP.GTU.AND P3, PT, R23, R24, PT ;  /* 0x000000181700720b */ /* 0x000fda0003f6c000 */
[----:B------:R-:W-:Y:S05]  /*1910*/  @P2 BREAK.RELIABLE P3, B2 ;  /* 0x0000000000022942 */ /* 0x000fea0001800100 */
[----:B------:R-:W-:Y:S05]  /*1920*/  @P2 BRA P3, `(.L_x_103) ;  /* 0x0000000000202947 */ /* 0x000fea0001800000 */
.L_x_102:
[----:B------:R-:W-:Y:S05]  /*1930*/  BSYNC.RELIABLE B2 ;  /* 0x0000000000027941 */ /* 0x000fea0003800100 */
.L_x_100:
[----:B------:R3:W-:Y:S04]  /*1940*/  STG.E desc[UR12][R16.64+0xc], R23 ;  /* 0x00000c1710007986 */ /* 0x0007e8000c10190c */
[----:B------:R-:W4:Y:S01]  /*1950*/  LDG.E R25, desc[UR12][R18.64+0xc] ;  /* 0x00000c0c12197981 */ /* 0x000f22000c1e1900 */
[----:B------:R-:W-:Y:S01]  /*1960*/  HFMA2 R22, -RZ, RZ, 0, 5.9604644775390625e-08 ;  /* 0x00000001ff167431 */ /* 0x000fe200000001ff */
[----:B------:R-:W-:Y:S02]  /*1970*/  PLOP3.LUT P0, PT, PT, PT, PT, 0x8, 0x80 ;  /* 0x000000000080781c */ /* 0x000fe40003f0e170 */
[----:B------:R4:W-:Y:S01]  /*1980*/  STG.E desc[UR12][R18.64+0xc], R21 ;  /* 0x00000c1512007986 */ /* 0x0009e2000c10190c */
[----:B---3-5:R-:W-:Y:S02]  /*1990*/  IMAD.MOV.U32 R23, RZ, RZ, R24 ;  /* 0x000000ffff177224 */ /* 0x028fe400078e0018 */
[----:B----4-:R-:W-:-:S08]  /*19a0*/  IMAD.MOV.U32 R21, RZ, RZ, R25 ;  /* 0x000000ffff157224 */ /* 0x010fd000078e0019 */
.L_x_103:
[----:B------:R-:W-:Y:S05]  /*19b0*/  BSYNC.RECONVERGENT B1 ;  /* 0x0000000000017941 */ /* 0x000fea0003800200 */
.L_x_99:
[----:B------:R-:W-:Y:S05]  /*19c0*/  @P1 BRA `(.L_x_104) ;  /* 0xfffffff800b01947 */ /* 0x000fea000383ffff */
[----:B------:R-:W-:-:S07]  /*19d0*/  IMAD.MOV.U32 R20, RZ, RZ, R4 ;  /* 0x000000ffff147224 */ /* 0x000fce00078e0004 */
.L_x_84:
[----:B------:R-:W-:-:S13]  /*19e0*/  ISETP.NE.AND P1, PT, R3, RZ, PT ;  /* 0x000000ff0300720c */ /* 0x000fda0003f25270 */
[----:B------:R-:W-:Y:S05]  /*19f0*/  @!P1 BRA `(.L_x_83) ;  /* 0x0000000000f89947 */ /* 0x000fea0003800000 */
[----:B------:R-:W-:-:S04]  /*1a00*/  IMAD.IADD R19, R5, 0x1, R20 ;  /* 0x0000000105137824 */ /* 0x000fc800078e0214 */
[----:B012---:R-:W-:-:S05]  /*1a10*/  IMAD.WIDE.U32 R16, R19, 0x4, R12 ;  /* 0x0000000413107825 */ /* 0x007fca00078e000c */
[----:B------:R0:W5:Y:S01]  /*1a20*/  LDG.E R24, desc[UR12][R16.64] ;  /* 0x0000000c10187981 */ /* 0x000162000c1e1900 */
[----:B------:R-:W-:Y:S04]  /*1a30*/  BSSY.RECONVERGENT B1, `(.L_x_105) ;  /* 0x0000011000017945 */ /* 0x000fe80003800200 */
[----:B------:R-:W-:Y:S04]  /*1a40*/  BSSY.RELIABLE B2, `(.L_x_106) ;  /* 0x0000007000027945 */ /* 0x000fe80003800100 */
[----:B------:R-:W-:Y:S05]  /*1a50*/  @!P0 BRA `(.L_x_107) ;  /* 0x0000000000148947 */ /* 0x000fea0003800000 */
[----:B-----5:R-:W-:Y:S02]  /*1a60*/  FSETP.NEU.AND P1, PT, R24, -1, PT ;  /* 0xbf8000001800780b */ /* 0x020fe40003f2d000 */
[----:B------:R-:W-:Y:S02]  /*1a70*/  FSETP.GTU.AND P2, PT, R23, R24, PT ;  /* 0x000000181700720b */ /* 0x000fe40003f4c000 */
[----:B------:R-:W-:-:S11]  /*1a80*/  PLOP3.LUT P0, PT, PT, PT, PT, 0x80, 0x8 ;  /* 0x000000000008781c */ /* 0x000fd60003f0f070 */
[----:B------:R-:W-:Y:S05]  /*1a90*/  @P1 BREAK.RELIABLE P2, B2 ;  /* 0x0000000000021942 */ /* 0x000fea0001000100 */
[----:B------:R-:W-:Y:S05]  /*1aa0*/  @P1 BRA P2, `(.L_x_108) ;  /* 0x0000000000241947 */ /* 0x000fea0001000000 */
.L_x_107:
[----:B------:R-:W-:Y:S05]  /*1ab0*/  BSYNC.RELIABLE B2 ;  /* 0x0000000000027941 */ /* 0x000fea0003800100 */
.L_x_106:
[----:B0-----:R-:W-:-:S04]  /*1ac0*/  IMAD.WIDE.U32 R16, R19, 0x4, R12 ;  /* 0x0000000413107825 */ /* 0x001fc800078e000c */
[----:B------:R-:W-:Y:S01]  /*1ad0*/  IMAD.WIDE.U32 R18, R19, 0x4, R14 ;  /* 0x0000000413127825 */ /* 0x000fe200078e000e */
[----:B------:R0:W-:Y:S04]  /*1ae0*/  STG.E desc[UR12][R16.64], R23 ;  /* 0x0000001710007986 */ /* 0x0001e8000c10190c */
[----:B------:R-:W2:Y:S01]  /*1af0*/  LDG.E R22, desc[UR12][R18.64] ;  /* 0x0000000c12167981 */ /* 0x000ea2000c1e1900 */
[----:B------:R-:W-:-:S03]  /*1b00*/  PLOP3.LUT P0, PT, PT, PT, PT, 0x8, 0x80 ;  /* 0x000000000080781c */ /* 0x000fc60003f0e170 */
[----:B------:R2:W-:Y:S01]  /*1b10*/  STG.E desc[UR12][R18.64], R21 ;  /* 0x0000001512007986 */ /* 0x0005e2000c10190c */
[----:B0----5:R-:W-:Y:S01]  /*1b20*/  MOV R23, R24 ;  /* 0x0000001800177202 */ /* 0x021fe20000000f00 */
[----:B--2---:R-:W-:-:S08]  /*1b30*/  IMAD.MOV.U32 R21, RZ, RZ, R22 ;  /* 0x000000ffff157224 */ /* 0x004fd000078e0016 */
.L_x_108:
[----:B------:R-:W-:Y:S05]  /*1b40*/  BSYNC.RECONVERGENT B1 ;  /* 0x0000000000017941 */ /* 0x000fea0003800200 */
.L_x_105:
[----:B------:R-:W-:-:S13]  /*1b50*/  ISETP.NE.AND P1, PT, R3, 0x1, PT ;  /* 0x000000010300780c */ /* 0x000fda0003f25270 */
[----:B------:R-:W-:Y:S05]  /*1b60*/  @!P1 BRA `(.L_x_83) ;  /* 0x00000000009c9947 */ /* 0x000fea0003800000 */
[----:B------:R-:W-:Y:S01]  /*1b70*/  IADD3 R25, P1, PT, R5, R20, RZ ;  /* 0x0000001405197210 */ /* 0x000fe20007f3e0ff */
[----:B------:R-:W-:Y:S04]  /*1b80*/  BSSY.RECONVERGENT B1, `(.L_x_109) ;  /* 0x0000019000017945 */ /* 0x000fe80003800200 */
[----:B------:R-:W-:Y:S01]  /*1b90*/  BSSY.RELIABLE B2, `(.L_x_110) ;  /* 0x0000011000027945 */ /* 0x000fe20003800100 */
[----:B0-----:R-:W-:Y:S02]  /*1ba0*/  IMAD.X R16, RZ, RZ, RZ, P1 ;  /* 0x000000ffff107224 */ /* 0x001fe400008e06ff */
[----:B------:R-:W-:-:S03]  /*1bb0*/  IMAD.SHL.U32 R19, R25, 0x4, RZ ;  /* 0x0000000419137824 */ /* 0x000fc600078e00ff */
[----:B------:R-:W-:Y:S02]  /*1bc0*/  SHF.L.U64.HI R25, R25, 0x2, R16 ;  /* 0x0000000219197819 */ /* 0x000fe40000010210 */
[-C--:B------:R-:W-:Y:S02]  /*1bd0*/  IADD3 R16, P1, PT, R12, R19.reuse, RZ ;  /* 0x000000130c107210 */ /* 0x080fe40007f3e0ff */
[----:B------:R-:W-:-:S03]  /*1be0*/  IADD3 R18, P2, PT, R14, R19, RZ ;  /* 0x000000130e127210 */ /* 0x000fc60007f5e0ff */
[----:B------:R-:W-:Y:S01]  /*1bf0*/  IMAD.X R17, R13, 0x1, R25, P1 ;  /* 0x000000010d117824 */ /* 0x000fe200008e0619 */
[----:B------:R-:W-:Y:S01]  /*1c00*/  IADD3.X R19, PT, PT, R15, R25, RZ, P2, !PT ;  /* 0x000000190f137210 */ /* 0x000fe200017fe4ff */
[----:B------:R-:W-:Y:S08]  /*1c10*/  @P0 BRA `(.L_x_111) ;  /* 0x0000000000080947 */ /* 0x000ff00003800000 */
[----:B------:R0:W5:Y:S01]  /*1c20*/  LDG.E R20, desc[UR12][R16.64+0x4] ;  /* 0x0000040c10147981 */ /* 0x000162000c1e1900 */
[----:B------:R-:W-:Y:S05]  /*1c30*/  BRA `(.L_x_112) ;  /* 0x0000000000187947 */ /* 0x000fea0003800000 */
.L_x_111:
[----:B------:R-:W2:Y:S01]  /*1c40*/  LDG.E R20, desc[UR12][R16.64+0x4] ;  /* 0x0000040c10147981 */ /* 0x000ea2000c1e1900 */
[----:B------:R-:W-:Y:S02]  /*1c50*/  PLOP3.LUT P0, PT, PT, PT, PT, 0x80, 0x8 ;  /* 0x000000000008781c */ /* 0x000fe40003f0f070 */
[----:B--2---:R-:W-:Y:S02]  /*1c60*/  FSETP.NEU.AND P1, PT, R20, -1, PT ;  /* 0xbf8000001400780b */ /* 0x004fe40003f2d000 */
[----:B------:R-:W-:-:S13]  /*1c70*/  FSETP.GTU.AND P2, PT, R23, R20, PT ;  /* 0x000000141700720b */ /* 0x000fda0003f4c000 */
[----:B------:R-:W-:Y:S05]  /*1c80*/  @P1 BREAK.RELIABLE P2, B2 ;  /* 0x0000000000021942 */ /* 0x000fea0001000100 */
[----:B------:R-:W-:Y:S05]  /*1c90*/  @P1 BRA P2, `(.L_x_113) ;  /* 0x00000000001c1947 */ /* 0x000fea0001000000 */
.L_x_112:
[----:B------:R-:W-:Y:S05]  /*1ca0*/  BSYNC.RELIABLE B2 ;  /* 0x0000000000027941 */ /* 0x000fea0003800100 */
.L_x_110:
[----:B------:R1:W-:Y:S04]  /*1cb0*/  STG.E desc[UR12][R16.64+0x4], R23 ;  /* 0x0000041710007986 */ /* 0x0003e8000c10190c */
[----:B------:R-:W2:Y:S01]  /*1cc0*/  LDG.E R22, desc[UR12][R18.64+0x4] ;  /* 0x0000040c12167981 */ /* 0x000ea2000c1e1900 */
[----:B------:R-:W-:-:S03]  /*1cd0*/  PLOP3.LUT P0, PT, PT, PT, PT, 0x8, 0x80 ;  /* 0x000000000080781c */ /* 0x000fc60003f0e170 */
[----:B------:R2:W-:Y:S01]  /*1ce0*/  STG.E desc[UR12][R18.64+0x4], R21 ;  /* 0x0000041512007986 */ /* 0x0005e2000c10190c */
[----:B-1---5:R-:W-:Y:S02]  /*1cf0*/  IMAD.MOV.U32 R23, RZ, RZ, R20 ;  /* 0x000000ffff177224 */ /* 0x022fe400078e0014 */
[----:B--2---:R-:W-:-:S07]  /*1d00*/  IMAD.MOV.U32 R21, RZ, RZ, R22 ;  /* 0x000000ffff157224 */ /* 0x004fce00078e0016 */
.L_x_113:
[----:B------:R-:W-:Y:S05]  /*1d10*/  BSYNC.RECONVERGENT B1 ;  /* 0x0000000000017941 */ /* 0x000fea0003800200 */
.L_x_109:
[----:B------:R-:W-:-:S13]  /*1d20*/  ISETP.NE.AND P1, PT, R3, 0x2, PT ;  /* 0x000000020300780c */ /* 0x000fda0003f25270 */
[----:B------:R-:W-:Y:S05]  /*1d30*/  @!P1 BRA `(.L_x_83) ;  /* 0x0000000000289947 */ /* 0x000fea0003800000 */
[----:B------:R-:W-:Y:S04]  /*1d40*/  BSSY.RELIABLE B1, `(.L_x_114) ;  /* 0x0000007000017945 */ /* 0x000fe80003800100 */
[----:B------:R-:W-:Y:S05]  /*1d50*/  @!P0 BRA `(.L_x_115) ;  /* 0x0000000000148947 */ /* 0x000fea0003800000 */
[----:B------:R-:W2:Y:S02]  /*1d60*/  LDG.E R20, desc[UR12][R16.64+0x8] ;  /* 0x0000080c10147981 */ /* 0x000ea4000c1e1900 */
[----:B--2---:R-:W-:Y:S02]  /*1d70*/  FSETP.NEU.AND P0, PT, R20, -1, PT ;  /* 0xbf8000001400780b */ /* 0x004fe40003f0d000 */
[----:B------:R-:W-:-:S13]  /*1d80*/  FSETP.GTU.AND P1, PT, R23, R20, PT ;  /* 0x000000141700720b */ /* 0x000fda0003f2c000 */
[----:B------:R-:W-:Y:S05]  /*1d90*/  @P0 BREAK.RELIABLE P1, B1 ;  /* 0x0000000000010942 */ /* 0x000fea0000800100 */
[----:B------:R-:W-:Y:S05]  /*1da0*/  @P0 BRA P1, `(.L_x_83) ;  /* 0x00000000000c0947 */ /* 0x000fea0000800000 */
.L_x_115:
[----:B------:R-:W-:Y:S05]  /*1db0*/  BSYNC.RELIABLE B1 ;  /* 0x0000000000017941 */ /* 0x000fea0003800100 */
.L_x_114:
[----:B------:R3:W-:Y:S04]  /*1dc0*/  STG.E desc[UR12][R16.64+0x8], R23 ;  /* 0x0000081710007986 */ /* 0x0007e8000c10190c */
[----:B------:R3:W-:Y:S02]  /*1dd0*/  STG.E desc[UR12][R18.64+0x8], R21 ;  /* 0x0000081512007986 */ /* 0x0007e4000c10190c */
.L_x_83:
[----:B------:R-:W-:Y:S05]  /*1de0*/  BSYNC.RECONVERGENT B0 ;  /* 0x0000000000007941 */ /* 0x000fea0003800200 */
.L_x_82:
[----:B------:R-:W4:Y:S01]  /*1df0*/  LDCU UR6, c[0x0][0x384] ;  /* 0x00007080ff0677ac */ /* 0x000f220008000800 */
[----:B------:R-:W-:-:S05]  /*1e00*/  VIADD R6, R6, 0x1 ;  /* 0x0000000106067836 */ /* 0x000fca0000000000 */
[----:B----4-:R-:W-:-:S13]  /*1e10*/  ISETP.NE.AND P0, PT, R6, UR6, PT ;  /* 0x0000000606007c0c */ /* 0x010fda000bf05270 */
[----:B------:R-:W-:Y:S05]  /*1e20*/  @P0 BRA `(.L_x_116) ;  /* 0xffffffe800b80947 */ /* 0x000fea000383ffff */
[----:B------:R-:W4:Y:S01]  /*1e30*/  LDCU UR6, c[0x0][0x38c] ;  /* 0x00007180ff0677ac */ /* 0x000f220008000800 */
[----:B------:R-:W-:-:S05]  /*1e40*/  VIADD R0, R0, UR10 ;  /* 0x0000000a00007c36 */ /* 0x000fca0008000000 */
[----:B----4-:R-:W-:-:S13]  /*1e50*/  ISETP.GE.AND P0, PT, R0, UR6, PT ;  /* 0x0000000600007c0c */ /* 0x010fda000bf06270 */
[----:B------:R-:W-:Y:S05]  /*1e60*/  @!P0 BRA `(.L_x_117) ;  /* 0xffffffe400048947 */ /* 0x000fea000383ffff */
[----:B------:R-:W-:Y:S05]  /*1e70*/  EXIT ;  /* 0x000000000000794d */ /* 0x000fea0003800000 */
.L_x_68:
[----:B------:R-:W-:-:S13]  /*1e80*/  ISETP.GE.AND P0, PT, R6, 0x1, PT ;  /* 0x000000010600780c */ /* 0x000fda0003f06270 */
[----:B------:R-:W-:Y:S05]  /*1e90*/  @!P0 EXIT ;  /* 0x000000000000894d */ /* 0x000fea0003800000 */
[C---:B------:R-:W-:Y:S02]  /*1ea0*/  LOP3.LUT R11, R6.reuse, 0x7, RZ, 0xc0, !PT ;  /* 0x00000007060b7812 */ /* 0x040fe400078ec0ff */
[----:B------:R-:W-:Y:S02]  /*1eb0*/  LOP3.LUT R18, R6, 0x3, RZ, 0xc0, !PT ;  /* 0x0000000306127812 */ /* 0x000fe400078ec0ff */
[----:B------:R-:W-:-:S04]  /*1ec0*/  IADD3 R3, PT, PT, R11, -0x1, RZ ;  /* 0xffffffff0b037810 */ /* 0x000fc80007ffe0ff */
[----:B------:R-:W-:Y:S02]  /*1ed0*/  ISETP.GE.U32.AND P1, PT, R3, 0x3, PT ;  /* 0x000000030300780c */ /* 0x000fe40003f26070 */
[C---:B------:R-:W-:Y:S02]  /*1ee0*/  LOP3.LUT R3, R6.reuse, 0x7ffffff8, RZ, 0xc0, !PT ;  /* 0x7ffffff806037812 */ /* 0x040fe400078ec0ff */
[----:B------:R-:W-:-:S09]  /*1ef0*/  LOP3.LUT R6, R6, 0x7ffffffc, RZ, 0xc0, !PT ;  /* 0x7ffffffc06067812 */ /* 0x000fd200078ec0ff */
.L_x_158:
[----:B0--3--:R-:W0:Y:S01]  /*1f00*/  LDC R19, c[0x0][0x390] ;  /* 0x0000e400ff137b82 */ /* 0x009e220000000800 */
[----:B------:R-:W-:Y:S01]  /*1f10*/  IMAD.MOV.U32 R10, RZ, RZ, RZ ;  /* 0x000000ffff0a7224 */ /* 0x000fe200078e00ff */
[----:B0-----:R-:W-:Y:S01]  /*1f20*/  ISETP.GE.U32.AND P0, PT, R19, 0x8, PT ;  /* 0x000000081300780c */ /* 0x001fe20003f06070 */
[----:B------:R-:W-:-:S12]  /*1f30*/  IMAD R7, R0, R19, RZ ;  /* 0x0000001300077224 */ /* 0x000fd800078e02ff */
[----:B-12---:R-:W-:Y:S05]  /*1f40*/  @!P0 BRA `(.L_x_118) ;  /* 0x0000000000688947 */ /* 0x006fea0003800000 */
[----:B------:R-:W-:Y:S02]  /*1f50*/  IMAD.MOV.U32 R10, RZ, RZ, RZ ;  /* 0x000000ffff0a7224 */ /* 0x000fe400078e00ff */
[----:B------:R-:W-:Y:S02]  /*1f60*/  IMAD.MOV.U32 R17, RZ, RZ, -0x40800000 ;  /* 0xbf800000ff117424 */ /* 0x000fe400078e00ff */
[----:B------:R-:W-:-:S07]  /*1f70*/  IMAD.MOV.U32 R21, RZ, RZ, -0x1 ;  /* 0xffffffffff157424 */ /* 0x000fce00078e00ff */
.L_x_119:
[----:B0-----:R-:W-:Y:S01]  /*1f80*/  IADD3 R9, PT, PT, R7, R10, RZ ;  /* 0x0000000a07097210 */ /* 0x001fe20007ffe0ff */
[----:B------:R-:W-:-:S04]  /*1f90*/  VIADD R10, R10, 0x8 ;  /* 0x000000080a0a7836 */ /* 0x000fc80000000000 */
[----:B------:R-:W-:Y:S01]  /*1fa0*/  IMAD.WIDE.U32 R4, R9, 0x4, R12 ;  /* 0x0000000409047825 */ /* 0x000fe200078e000c */
[----:B------:R-:W-:-:S03]  /*1fb0*/  ISETP.NE.AND P0, PT, R10, R3, PT ;  /* 0x000000030a00720c */ /* 0x000fc60003f05270 */
[----:B------:R-:W-:Y:S01]  /*1fc0*/  IMAD.WIDE.U32 R8, R9, 0x4, R14 ;  /* 0x0000000409087825 */ /* 0x000fe200078e000e */
        /* <DEDUP_REMOVED lines=17> */
[----:B------:R-:W-:-:S07]  /*20e0*/  IMAD.MOV.U32 R10, RZ, RZ, R3 ;  /* 0x000000ffff0a7224 */ /* 0x000fce00078e0003 */
.L_x_118:
[----:B------:R-:W-:-:S13]  /*20f0*/  ISETP.NE.AND P0, PT, R11, RZ, PT ;  /* 0x000000ff0b00720c */ /* 0x000fda0003f05270 */
[----:B------:R-:W-:Y:S05]  /*2100*/  @!P0 BRA `(.L_x_120) ;  /* 0x0000000000d88947 */ /* 0x000fea0003800000 */
[----:B------:R-:W-:Y:S01]  /*2110*/  ISETP.NE.AND P3, PT, R18, RZ, PT ;  /* 0x000000ff1200720c */ /* 0x000fe20003f65270 */
[----:B------:R-:W-:-:S12]  /*2120*/  @!P1 BRA `(.L_x_121) ;  /* 0x0000000000589947 */ /* 0x000fd80003800000 */
[C---:B------:R-:W-:Y:S01]  /*2130*/  IADD3 R23, P0, PT, R7.reuse, R10, RZ ;  /* 0x0000000a07177210 */ /* 0x040fe20007f1e0ff */
[----:B0-----:R-:W-:Y:S01]  /*2140*/  IMAD.IADD R21, R7, 0x1, R10 ;  /* 0x0000000107157824 */ /* 0x001fe200078e020a */
[----:B------:R-:W-:Y:S01]  /*2150*/  IADD3 R10, PT, PT, R10, 0x4, RZ ;  /* 0x000000040a0a7810 */ /* 0x000fe20007ffe0ff */
[----:B------:R-:W-:Y:S01]  /*2160*/  IMAD.MOV.U32 R25, RZ, RZ, -0x40800000 ;  /* 0xbf800000ff197424 */ /* 0x000fe200078e00ff */
[----:B------:R-:W-:Y:S01]  /*2170*/  SHF.L.U32 R9, R23, 0x2, RZ ;  /* 0x0000000217097819 */ /* 0x000fe200000006ff */
[----:B------:R-:W-:Y:S02]  /*2180*/  IMAD.X R4, RZ, RZ, RZ, P0 ;  /* 0x000000ffff047224 */ /* 0x000fe400000e06ff */
[----:B------:R-:W-:Y:S01]  /*2190*/  IMAD.WIDE.U32 R16, R21, 0x4, R12 ;  /* 0x0000000415107825 */ /* 0x000fe200078e000c */
[-C--:B------:R-:W-:Y:S02]  /*21a0*/  IADD3 R8, P2, PT, R14, R9.reuse, RZ ;  /* 0x000000090e087210 */ /* 0x080fe40007f5e0ff */
[----:B------:R-:W-:Y:S01]  /*21b0*/  SHF.L.U64.HI R23, R23, 0x2, R4 ;  /* 0x0000000217177819 */ /* 0x000fe20000010204 */
[----:B------:R-:W-:Y:S01]  /*21c0*/  IMAD.MOV.U32 R27, RZ, RZ, -0x1 ;  /* 0xffffffffff1b7424 */ /* 0x000fe200078e00ff */
[----:B------:R-:W-:Y:S01]  /*21d0*/  IADD3 R4, P0, PT, R12, R9, RZ ;  /* 0x000000090c047210 */ /* 0x000fe20007f1e0ff */
[----:B------:R-:W-:Y:S01]  /*21e0*/  IMAD.WIDE.U32 R20, R21, 0x4, R14 ;  /* 0x0000000415147825 */ /* 0x000fe200078e000e */
[----:B------:R1:W-:Y:S03]  /*21f0*/  STG.E desc[UR12][R16.64], R25 ;  /* 0x0000001910007986 */ /* 0x0003e6000c10190c */
[--C-:B------:R-:W-:Y:S01]  /*2200*/  IMAD.X R5, R13, 0x1, R23.reuse, P0 ;  /* 0x000000010d057824 */ /* 0x100fe200000e0617 */
[----:B------:R1:W-:Y:S01]  /*2210*/  STG.E desc[UR12][R20.64], R27 ;  /* 0x0000001b14007986 */ /* 0x0003e2000c10190c */
[----:B------:R-:W-:-:S03]  /*2220*/  IMAD.X R9, R15, 0x1, R23, P2 ;  /* 0x000000010f097824 */ /* 0x000fc600010e0617 */
[----:B------:R1:W-:Y:S04]  /*2230*/  STG.E desc[UR12][R4.64+0x4], R25 ;  /* 0x0000041904007986 */ /* 0x0003e8000c10190c */
[----:B------:R1:W-:Y:S04]  /*2240*/  STG.E desc[UR12][R8.64+0x4], R27 ;  /* 0x0000041b08007986 */ /* 0x0003e8000c10190c */
[----:B------:R1:W-:Y:S04]  /*2250*/  STG.E desc[UR12][R4.64+0x8], R25 ;  /* 0x0000081904007986 */ /* 0x0003e8000c10190c */
[----:B------:R1:W-:Y:S04]  /*2260*/  STG.E desc[UR12][R8.64+0x8], R27 ;  /* 0x0000081b08007986 */ /* 0x0003e8000c10190c */
[----:B------:R1:W-:Y:S04]  /*2270*/  STG.E desc[UR12][R4.64+0xc], R25 ;  /* 0x00000c1904007986 */ /* 0x0003e8000c10190c */
[----:B------:R1:W-:Y:S02]  /*2280*/  STG.E desc[UR12][R8.64+0xc], R27 ;  /* 0x00000c1b08007986 */ /* 0x0003e4000c10190c */
.L_x_121:
[----:B------:R-:W-:Y:S05]  /*2290*/  @!P3 BRA `(.L_x_120) ;  /* 0x000000000074b947 */ /* 0x000fea0003800000 */
[----:B------:R-:W-:Y:S02]  /*22a0*/  ISETP.NE.AND P2, PT, R18, 0x1, PT ;  /* 0x000000011200780c */ /* 0x000fe40003f45270 */
[----:B------:R-:W-:-:S11]  /*22b0*/  LOP3.LUT P0, RZ, R19, 0x1, RZ, 0xc0, !PT ;  /* 0x0000000113ff7812 */ /* 0x000fd6000780c0ff */
[----:B------:R-:W-:Y:S05]  /*22c0*/  @!P2 BRA `(.L_x_122) ;  /* 0x000000000048a947 */ /* 0x000fea0003800000 */
[C---:B01----:R-:W-:Y:S01]  /*22d0*/  IADD3 R4, P2, PT, R7.reuse, R10, RZ ;  /* 0x0000000a07047210 */ /* 0x043fe20007f5e0ff */
[----:B------:R-:W-:Y:S01]  /*22e0*/  IMAD.IADD R21, R7, 0x1, R10 ;  /* 0x0000000107157824 */ /* 0x000fe200078e020a */
[----:B------:R-:W-:Y:S01]  /*22f0*/  MOV R23, 0xffffffff ;  /* 0xffffffff00177802 */ /* 0x000fe20000000f00 */
[----:B------:R-:W-:Y:S02]  /*2300*/  IMAD.MOV.U32 R19, RZ, RZ, -0x40800000 ;  /* 0xbf800000ff137424 */ /* 0x000fe400078e00ff */
[----:B------:R-:W-:Y:S02]  /*2310*/  IMAD.X R5, RZ, RZ, RZ, P2 ;  /* 0x000000ffff057224 */ /* 0x000fe400010e06ff */
[----:B------:R-:W-:Y:S02]  /*2320*/  IMAD.SHL.U32 R17, R4, 0x4, RZ ;  /* 0x0000000404117824 */ /* 0x000fe400078e00ff */
[----:B------:R-:W-:Y:S01]  /*2330*/  VIADD R10, R10, 0x2 ;  /* 0x000000020a0a7836 */ /* 0x000fe20000000000 */
[----:B------:R-:W-:-:S02]  /*2340*/  SHF.L.U64.HI R9, R4, 0x2, R5 ;  /* 0x0000000204097819 */ /* 0x000fc40000010205 */
[-C--:B------:R-:W-:Y:S02]  /*2350*/  IADD3 R4, P2, PT, R12, R17.reuse, RZ ;  /* 0x000000110c047210 */ /* 0x080fe40007f5e0ff */
[----:B------:R-:W-:Y:S01]  /*2360*/  IADD3 R8, P3, PT, R14, R17, RZ ;  /* 0x000000110e087210 */ /* 0x000fe20007f7e0ff */
[----:B------:R-:W-:-:S04]  /*2370*/  IMAD.WIDE.U32 R16, R21, 0x4, R12 ;  /* 0x0000000415107825 */ /* 0x000fc800078e000c */
[----:B------:R-:W-:Y:S01]  /*2380*/  IMAD.WIDE.U32 R20, R21, 0x4, R14 ;  /* 0x0000000415147825 */ /* 0x000fe200078e000e */
[----:B------:R2:W-:Y:S03]  /*2390*/  STG.E desc[UR12][R16.64], R19 ;  /* 0x0000001310007986 */ /* 0x0005e6000c10190c */
[--C-:B------:R-:W-:Y:S01]  /*23a0*/  IMAD.X R5, R13, 0x1, R9.reuse, P2 ;  /* 0x000000010d057824 */ /* 0x100fe200010e0609 */
[----:B------:R2:W-:Y:S01]  /*23b0*/  STG.E desc[UR12][R20.64], R23 ;  /* 0x0000001714007986 */ /* 0x0005e2000c10190c */
[----:B------:R-:W-:-:S03]  /*23c0*/  IMAD.X R9, R15, 0x1, R9, P3 ;  /* 0x000000010f097824 */ /* 0x000fc600018e0609 */
[----:B------:R2:W-:Y:S04]  /*23d0*/  STG.E desc[UR12][R4.64+0x4], R19 ;  /* 0x0000041304007986 */ /* 0x0005e8000c10190c */
[----:B------:R2:W-:Y:S02]  /*23e0*/  STG.E desc[UR12][R8.64+0x4], R23 ;  /* 0x0000041708007986 */ /* 0x0005e4000c10190c */
.L_x_122:
[----:B------:R-:W-:Y:S05]  /*23f0*/  @!P0 BRA `(.L_x_120) ;  /* 0x00000000001c8947 */ /* 0x000fea0003800000 */
[----:B012---:R-:W-:Y:S02]  /*2400*/  IMAD.IADD R9, R7, 0x1, R10 ;  /* 0x0000000107097824 */ /* 0x007fe400078e020a */
[----:B------:R-:W-:Y:S02]  /*2410*/  HFMA2 R17, -RZ, RZ, -1.875, 0 ;  /* 0xbf800000ff117431 */ /* 0x000fe400000001ff */
[----:B------:R-:W-:Y:S02]  /*2420*/  IMAD.MOV.U32 R19, RZ, RZ, -0x1 ;  /* 0xffffffffff137424 */ /* 0x000fe400078e00ff */
[----:B------:R-:W-:-:S04]  /*2430*/  IMAD.WIDE.U32 R4, R9, 0x4, R12 ;  /* 0x0000000409047825 */ /* 0x000fc800078e000c */
[----:B------:R-:W-:Y:S01]  /*2440*/  IMAD.WIDE.U32 R8, R9, 0x4, R14 ;  /* 0x0000000409087825 */ /* 0x000fe200078e000e */
[----:B------:R3:W-:Y:S04]  /*2450*/  STG.E desc[UR12][R4.64], R17 ;  /* 0x0000001104007986 */ /* 0x0007e8000c10190c */
[----:B------:R3:W-:Y:S02]  /*2460*/  STG.E desc[UR12][R8.64], R19 ;  /* 0x0000001308007986 */ /* 0x0007e4000c10190c */
.L_x_120:
[----:B0123--:R-:W-:Y:S02]  /*2470*/  IMAD.IADD R5, R7, 0x1, R2 ;  /* 0x0000000107057824 */ /* 0x00ffe400078e0202 */
[----:B------:R-:W-:Y:S02]  /*2480*/  IMAD.MOV.U32 R10, RZ, RZ, RZ ;  /* 0x000000ffff0a7224 */ /* 0x000fe400078e00ff */
[----:B------:R-:W-:-:S07]  /*2490*/  IMAD.WIDE R4, R5, 0x4, R12 ;  /* 0x0000000405047825 */ /* 0x000fce00078e020c */
.L_x_157:
[----:B0123--:R-:W2:Y:S01]  /*24a0*/  LDG.E R8, desc[UR12][R4.64] ;  /* 0x0000000c04087981 */ /* 0x00fea2000c1e1900 */
[----:B------:R-:W-:Y:S01]  /*24b0*/  BSSY.RECONVERGENT B0, `(.L_x_123) ;  /* 0x00000a1000007945 */ /* 0x000fe20003800200 */
[----:B--2---:R-:W-:-:S04]  /*24c0*/  FSETP.NEU.AND P0, PT, R8, -1, PT ;  /* 0xbf8000000800780b */ /* 0x004fc80003f0d000 */
[----:B------:R-:W-:-:S13]  /*24d0*/  FSETP.GT.OR P0, PT, R8, RZ, !P0 ;  /* 0x000000ff0800720b */ /* 0x000fda0004704400 */
[----:B------:R-:W-:Y:S05]  /*24e0*/  @!P0 BRA `(.L_x_124) ;  /* 0x0000000800748947 */ /* 0x000fea0003800000 */
[----:B------:R-:W0:Y:S01]  /*24f0*/  LDCU UR4, c[0x0][0x390] ;  /* 0x00007200ff0477ac */ /* 0x000e220008000800 */
[----:B------:R-:W-:Y:S02]  /*2500*/  PLOP3.LUT P0, PT, PT, PT, PT, 0x80, 0x8 ;  /* 0x000000000008781c */ /* 0x000fe40003f0f070 */
[----:B------:R-:W-:Y:S01]  /*2510*/  CS2R R20, SRZ ;  /* 0x0000000000147805 */ /* 0x000fe2000001ff00 */
[----:B------:R-:W-:Y:S01]  /*2520*/  IMAD.MOV.U32 R19, RZ, RZ, R10 ;  /* 0x000000ffff137224 */ /* 0x000fe200078e000a */
[----:B0-----:R-:W-:-:S09]  /*2530*/  UISETP.GE.U32.AND UP0, UPT, UR4, 0x4, UPT ;  /* 0x000000040400788c */ /* 0x001fd2000bf06070 */
[----:B------:R-:W-:Y:S05]  /*2540*/  BRA.U !UP0, `(.L_x_125) ;  /* 0x0000000508607547 */ /* 0x000fea000b800000 */
[----:B------:R-:W-:Y:S02]  /*2550*/  CS2R R20, SRZ ;  /* 0x0000000000147805 */ /* 0x000fe4000001ff00 */
[----:B------:R-:W-:Y:S02]  /*2560*/  PRMT R22, RZ, 0x7610, R22 ;  /* 0x00007610ff167816 */ /* 0x000fe40000000016 */
[----:B------:R-:W-:-:S07]  /*2570*/  MOV R19, R10 ;  /* 0x0000000a00137202 */ /* 0x000fce0000000f00 */
.L_x_145:
        /* <DEDUP_REMOVED lines=14> */
.L_x_128:
[----:B------:R-:W-:Y:S05]  /*2660*/  BSYNC.RELIABLE B2 ;  /* 0x0000000000027941 */ /* 0x000fea0003800100 */
.L_x_127:
[----:B------:R-:W-:Y:S01]  /*2670*/  IMAD.WIDE.U32 R16, R23, 0x4, R14 ;  /* 0x0000000417107825 */ /* 0x000fe200078e000e */
[----:B------:R0:W-:Y:S04]  /*2680*/  STG.E desc[UR12][R8.64], R21 ;  /* 0x0000001508007986 */ /* 0x0001e8000c10190c */
[----:B------:R-:W2:Y:S01]  /*2690*/  LDG.E R22, desc[UR12][R16.64] ;  /* 0x0000000c10167981 */ /* 0x000ea2000c1e1900 */
[----:B------:R-:W-:-:S03]  /*26a0*/  PLOP3.LUT P0, PT, PT, PT, PT, 0x8, 0x80 ;  /* 0x000000000080781c */ /* 0x000fc60003f0e170 */
[----:B------:R2:W-:Y:S01]  /*26b0*/  STG.E desc[UR12][R16.64], R19 ;  /* 0x0000001310007986 */ /* 0x0005e2000c10190c */
[----:B0----5:R-:W-:Y:S02]  /*26c0*/  IMAD.MOV.U32 R21, RZ, RZ, R24 ;  /* 0x000000ffff157224 */ /* 0x021fe400078e0018 */
[----:B--2---:R-:W-:-:S07]  /*26d0*/  IMAD.MOV.U32 R19, RZ, RZ, R22 ;  /* 0x000000ffff137224 */ /* 0x004fce00078e0016 */
.L_x_129:
[----:B------:R-:W-:Y:S05]  /*26e0*/  BSYNC.RECONVERGENT B1 ;  /* 0x0000000000017941 */ /* 0x000fea0003800200 */
.L_x_126:
[----:B------:R-:W-:Y:S04]  /*26f0*/  BSSY.RECONVERGENT B1, `(.L_x_130) ;  /* 0x0000013000017945 */ /* 0x000fe80003800200 */
[----:B------:R-:W-:Y:S01]  /*2700*/  BSSY.RELIABLE B2, `(.L_x_131) ;  /* 0x000000b000027945 */ /* 0x000fe20003800100 */
[----:B------:R-:W-:-:S03]  /*2710*/  IMAD.WIDE.U32 R16, R23, 0x4, R14 ;  /* 0x0000000417107825 */ /* 0x000fc600078e000e */
[----:B------:R-:W-:Y:S05]  /*2720*/  @P0 BRA `(.L_x_132) ;  /* 0x0000000000080947 */ /* 0x000fea0003800000 */
[----:B------:R0:W5:Y:S01]  /*2730*/  LDG.E R22, desc[UR12][R8.64+0x4] ;  /* 0x0000040c08167981 */ /* 0x000162000c1e1900 */
[----:B------:R-:W-:Y:S05]  /*2740*/  BRA `(.L_x_133) ;  /* 0x0000000000187947 */ /* 0x000fea0003800000 */
.L_x_132:
[----:B------:R-:W2:Y:S01]  /*2750*/  LDG.E R22, desc[UR12][R8.64+0x4] ;  /* 0x0000040c08167981 */ /* 0x000ea2000c1e1900 */
[----:B------:R-:W-:Y:S02]  /*2760*/  PLOP3.LUT P0, PT, PT, PT, PT, 0x80, 0x8 ;  /* 0x000000000008781c */ /* 0x000fe40003f0f070 */
[----:B--2---:R-:W-:Y:S02]  /*2770*/  FSETP.NEU.AND P3, PT, R22, -1, PT ;  /* 0xbf8000001600780b */ /* 0x004fe40003f6d000 */
[----:B------:R-:W-:-:S13]  /*2780*/  FSETP.GTU.AND P4, PT, R21, R22, PT ;  /* 0x000000161500720b */ /* 0x000fda0003f8c000 */
[----:B------:R-:W-:Y:S05]  /*2790*/  @P3 BREAK.RELIABLE P4, B2 ;  /* 0x0000000000023942 */ /* 0x000fea0002000100 */
[----:B------:R-:W-:Y:S05]  /*27a0*/  @P3 BRA P4, `(.L_x_134) ;  /* 0x00000000001c3947 */ /* 0x000fea0002000000 */
.L_x_133:
[----:B------:R-:W-:Y:S05]  /*27b0*/  BSYNC.RELIABLE B2 ;  /* 0x0000000000027941 */ /* 0x000fea0003800100 */
.L_x_131:
[----:B------:R1:W-:Y:S04]  /*27c0*/  STG.E desc[UR12][R8.64+0x4], R21 ;  /* 0x0000041508007986 */ /* 0x0003e8000c10190c */
[----:B------:R-:W2:Y:S01]  /*27d0*/  LDG.E R23, desc[UR12][R16.64+0x4] ;  /* 0x0000040c10177981 */ /* 0x000ea2000c1e1900 */
[----:B------:R-:W-:-:S03]  /*27e0*/  PLOP3.LUT P0, PT, PT, PT, PT, 0x8, 0x80 ;  /* 0x000000000080781c */ /* 0x000fc60003f0e170 */
[----:B------:R2:W-:Y:S01]  /*27f0*/  STG.E desc[UR12][R16.64+0x4], R19 ;  /* 0x0000041310007986 */ /* 0x0005e2000c10190c */
[----:B-1---5:R-:W-:Y:S01]  /*2800*/  MOV R21, R22 ;  /* 0x0000001600157202 */ /* 0x022fe20000000f00 */
[----:B--2---:R-:W-:-:S08]  /*2810*/  IMAD.MOV.U32 R19, RZ, RZ, R23 ;  /* 0x000000ffff137224 */ /* 0x004fd000078e0017 */
.L_x_134:
[----:B------:R-:W-:Y:S05]  /*2820*/  BSYNC.RECONVERGENT B1 ;  /* 0x0000000000017941 */ /* 0x000fea0003800200 */
.L_x_130:
[----:B------:R-:W-:Y:S04]  /*2830*/  BSSY.RECONVERGENT B1, `(.L_x_135) ;  /* 0x0000012000017945 */ /* 0x000fe80003800200 */
[----:B------:R-:W-:Y:S04]  /*2840*/  BSSY.RELIABLE B2, `(.L_x_136) ;  /* 0x000000a000027945 */ /* 0x000fe80003800100 */
[----:B------:R-:W-:Y:S05]  /*2850*/  @P0 BRA `(.L_x_137) ;  /* 0x0000000000080947 */ /* 0x000fea0003800000 */
[----:B------:R1:W5:Y:S01]  /*2860*/  LDG.E R22, desc[UR12][R8.64+0x8] ;  /* 0x0000080c08167981 */ /* 0x000362000c1e1900 */
[----:B------:R-:W-:Y:S05]  /*2870*/  BRA `(.L_x_138) ;  /* 0x0000000000187947 */ /* 0x000fea0003800000 */
.L_x_137:
[----:B------:R-:W2:Y:S01]  /*2880*/  LDG.E R22, desc[UR12][R8.64+0x8] ;  /* 0x0000080c08167981 */ /* 0x000ea2000c1e1900 */
[----:B------:R-:W-:Y:S02]  /*2890*/  PLOP3.LUT P0, PT, PT, PT, PT, 0x80, 0x8 ;  /* 0x000000000008781c */ /* 0x000fe40003f0f070 */
[----:B--2---:R-:W-:Y:S02]  /*28a0*/  FSETP.NEU.AND P3, PT, R22, -1, PT ;  /* 0xbf8000001600780b */ /* 0x004fe40003f6d000 */
[----:B------:R-:W-:-:S13]  /*28b0*/  FSETP.GTU.AND P4, PT, R21, R22, PT ;  /* 0x000000161500720b */ /* 0x000fda0003f8c000 */
[----:B------:R-:W-:Y:S05]  /*28c0*/  @P3 BREAK.RELIABLE P4, B2 ;  /* 0x0000000000023942 */ /* 0x000fea0002000100 */
[----:B------:R-:W-:Y:S05]  /*28d0*/  @P3 BRA P4, `(.L_x_139) ;  /* 0x00000000001c3947 */ /* 0x000fea0002000000 */
.L_x_138:
[----:B------:R-:W-:Y:S05]  /*28e0*/  BSYNC.RELIABLE B2 ;  /* 0x0000000000027941 */ /* 0x000fea0003800100 */
.L_x_136:
[----:B------:R2:W-:Y:S04]  /*28f0*/  STG.E desc[UR12][R8.64+0x8], R21 ;  /* 0x0000081508007986 */ /* 0x0005e8000c10190c */
[----:B------:R-:W3:Y:S01]  /*2900*/  LDG.E R23, desc[UR12][R16.64+0x8] ;  /* 0x0000080c10177981 */ /* 0x000ee2000c1e1900 */
[----:B------:R-:W-:-:S03]  /*2910*/  PLOP3.LUT P0, PT, PT, PT, PT, 0x8, 0x80 ;  /* 0x000000000080781c */ /* 0x000fc60003f0e170 */
[----:B------:R3:W-:Y:S01]  /*2920*/  STG.E desc[UR12][R16.64+0x8], R19 ;  /* 0x0000081310007986 */ /* 0x0007e2000c10190c */
[----:B--2--5:R-:W-:Y:S02]  /*2930*/  IMAD.MOV.U32 R21, RZ, RZ, R22 ;  /* 0x000000ffff157224 */ /* 0x024fe400078e0016 */
[----:B---3--:R-:W-:-:S07]  /*2940*/  IMAD.MOV.U32 R19, RZ, RZ, R23 ;  /* 0x000000ffff137224 */ /* 0x008fce00078e0017 */
.L_x_139:
[----:B------:R-:W-:Y:S05]  /*2950*/  BSYNC.RECONVERGENT B1 ;  /* 0x0000000000017941 */ /* 0x000fea0003800200 */
.L_x_135:
[----:B------:R-:W-:Y:S04]  /*2960*/  BSSY.RECONVERGENT B1, `(.L_x_140) ;  /* 0x0000014000017945 */ /* 0x000fe80003800200 */
[----:B------:R-:W-:Y:S04]  /*2970*/  BSSY.RELIABLE B2, `(.L_x_141) ;  /* 0x000000b000027945 */ /* 0x000fe80003800100 */
[----:B------:R-:W-:Y:S05]  /*2980*/  @P0 BRA `(.L_x_142) ;  /* 0x0000000000080947 */ /* 0x000fea0003800000 */
[----:B------:R2:W5:Y:S01]  /*2990*/  LDG.E R24, desc[UR12][R8.64+0xc] ;  /* 0x00000c0c08187981 */ /* 0x000562000c1e1900 */
[----:B------:R-:W-:Y:S05]  /*29a0*/  BRA `(.L_x_143) ;  /* 0x00000000001c7947 */ /* 0x000fea0003800000 */
.L_x_142:
[----:B------:R-:W2:Y:S01]  /*29b0*/  LDG.E R24, desc[UR12][R8.64+0xc] ;  /* 0x00000c0c08187981 */ /* 0x000ea2000c1e1900 */
[----:B------:R-:W-:Y:S02]  /*29c0*/  PLOP3.LUT P0, PT, PT, PT, PT, 0x80, 0x8 ;  /* 0x000000000008781c */ /* 0x000fe40003f0f070 */
[----:B------:R-:W-:Y:S02]  /*29d0*/  PRMT R22, RZ, 0x7610, R22 ;  /* 0x00007610ff167816 */ /* 0x000fe40000000016 */
[----:B--2---:R-:W-:Y:S02]  /*29e0*/  FSETP.NEU.AND P3, PT, R24, -1, PT ;  /* 0xbf8000001800780b */ /* 0x004fe40003f6d000 */
[----:B------:R-:W-:-:S13]  /*29f0*/  FSETP.GTU.AND P4, PT, R21, R24, PT ;  /* 0x000000181500720b */ /* 0x000fda0003f8c000 */
[----:B------:R-:W-:Y:S05]  /*2a00*/  @P3 BREAK.RELIABLE P4, B2 ;  /* 0x0000000000023942 */ /* 0x000fea0002000100 */
[----:B------:R-:W-:Y:S05]  /*2a10*/  @P3 BRA P4, `(.L_x_144) ;  /* 0x0000000000203947 */ /* 0x000fea0002000000 */
.L_x_143:
[----:B------:R-:W-:Y:S05]  /*2a20*/  BSYNC.RELIABLE B2 ;  /* 0x0000000000027941 */ /* 0x000fea0003800100 */
.L_x_141:
[----:B------:R3:W-:Y:S04]  /*2a30*/  STG.E desc[UR12][R8.64+0xc], R21 ;  /* 0x00000c1508007986 */ /* 0x0007e8000c10190c */
[----:B------:R-:W4:Y:S01]  /*2a40*/  LDG.E R23, desc[UR12][R16.64+0xc] ;  /* 0x00000c0c10177981 */ /* 0x000f22000c1e1900 */
[----:B------:R-:W-:Y:S01]  /*2a50*/  PLOP3.LUT P0, PT, PT, PT, PT, 0x8, 0x80 ;  /* 0x000000000080781c */ /* 0x000fe20003f0e170 */
[----:B------:R-:W-:Y:S02]  /*2a60*/  IMAD.MOV.U32 R22, RZ, RZ, 0x1 ;  /* 0x00000001ff167424 */ /* 0x000fe400078e00ff */
[----:B------:R4:W-:Y:S01]  /*2a70*/  STG.E desc[UR12][R16.64+0xc], R19 ;  /* 0x00000c1310007986 */ /* 0x0009e2000c10190c */
[----:B---3-5:R-:W-:Y:S01]  /*2a80*/  MOV R21, R24 ;  /* 0x0000001800157202 */ /* 0x028fe20000000f00 */
[----:B----4-:R-:W-:-:S08]  /*2a90*/  IMAD.MOV.U32 R19, RZ, RZ, R23 ;  /* 0x000000ffff137224 */ /* 0x010fd000078e0017 */
.L_x_144:
[----:B------:R-:W-:Y:S05]  /*2aa0*/  BSYNC.RECONVERGENT B1 ;  /* 0x0000000000017941 */ /* 0x000fea0003800200 */
.L_x_140:
[----:B------:R-:W-:Y:S05]  /*2ab0*/  @P2 BRA `(.L_x_145) ;  /* 0xfffffff800b02947 */ /* 0x000fea000383ffff */
[----:B------:R-:W-:-:S07]  /*2ac0*/  IMAD.MOV.U32 R20, RZ, RZ, R6 ;  /* 0x000000ffff147224 */ /* 0x000fce00078e0006 */
.L_x_125:
        /* <DEDUP_REMOVED lines=13> */
.L_x_148:
[----:B------:R-:W-:Y:S05]  /*2ba0*/  BSYNC.RELIABLE B2 ;  /* 0x0000000000027941 */ /* 0x000fea0003800100 */
.L_x_147:
[----:B------:R-:W-:Y:S01]  /*2bb0*/  IMAD.WIDE.U32 R16, R17, 0x4, R14 ;  /* 0x0000000411107825 */ /* 0x000fe200078e000e */
[----:B------:R1:W-:Y:S04]  /*2bc0*/  STG.E desc[UR12][R8.64], R21 ;  /* 0x0000001508007986 */ /* 0x0003e8000c10190c */
[----:B------:R-:W2:Y:S01]  /*2bd0*/  LDG.E R22, desc[UR12][R16.64] ;  /* 0x0000000c10167981 */ /* 0x000ea2000c1e1900 */
[----:B------:R-:W-:-:S03]  /*2be0*/  PLOP3.LUT P0, PT, PT, PT, PT, 0x8, 0x80 ;  /* 0x000000000080781c */ /* 0x000fc60003f0e170 */
[----:B------:R2:W-:Y:S01]  /*2bf0*/  STG.E desc[UR12][R16.64], R19 ;  /* 0x0000001310007986 */ /* 0x0005e2000c10190c */
[----:B-1---5:R-:W-:Y:S01]  /*2c00*/  IMAD.MOV.U32 R21, RZ, RZ, R24 ;  /* 0x000000ffff157224 */ /* 0x022fe200078e0018 */
[----:B--2---:R-:W-:-:S08]  /*2c10*/  MOV R19, R22 ;  /* 0x0000001600137202 */ /* 0x004fd00000000f00 */
.L_x_149:
[----:B------:R-:W-:Y:S05]  /*2c20*/  BSYNC.RECONVERGENT B1 ;  /* 0x0000000000017941 */ /* 0x000fea0003800200 */
.L_x_146:
        /* <DEDUP_REMOVED lines=10> */
[--C-:B------:R-:W-:Y:S02]  /*2cd0*/  IMAD.X R9, R13, 0x1, R23.reuse, P2 ;  /* 0x000000010d097824 */ /* 0x100fe400010e0617 */
[----:B------:R-:W-:Y:S01]  /*2ce0*/  IMAD.X R17, R15, 0x1, R23, P3 ;  /* 0x000000010f117824 */ /* 0x000fe200018e0617 */
[----:B------:R-:W-:Y:S07]  /*2cf0*/  @P0 BRA `(.L_x_152) ;  /* 0x0000000000080947 */ /* 0x000fee0003800000 */
[----:B------:R0:W5:Y:S01]  /*2d00*/  LDG.E R20, desc[UR12][R8.64+0x4] ;  /* 0x0000040c08147981 */ /* 0x000162000c1e1900 */
[----:B------:R-:W-:Y:S05]  /*2d10*/  BRA `(.L_x_153) ;  /* 0x0000000000187947 */ /* 0x000fea0003800000 */
.L_x_152:
[----:B------:R-:W2:Y:S01]  /*2d20*/  LDG.E R20, desc[UR12][R8.64+0x4] ;  /* 0x0000040c08147981 */ /* 0x000ea2000c1e1900 */
[----:B------:R-:W-:Y:S02]  /*2d30*/  PLOP3.LUT P0, PT, PT, PT, PT, 0x80, 0x8 ;  /* 0x000000000008781c */ /* 0x000fe40003f0f070 */
[----:B--2---:R-:W-:Y:S02]  /*2d40*/  FSETP.NEU.AND P2, PT, R20, -1, PT ;  /* 0xbf8000001400780b */ /* 0x004fe40003f4d000 */
[----:B------:R-:W-:-:S13]  /*2d50*/  FSETP.GTU.AND P3, PT, R21, R20, PT ;  /* 0x000000141500720b */ /* 0x000fda0003f6c000 */
[----:B------:R-:W-:Y:S05]  /*2d60*/  @P2 BREAK.RELIABLE P3, B2 ;  /* 0x0000000000022942 */ /* 0x000fea0001800100 */
[----:B------:R-:W-:Y:S05]  /*2d70*/  @P2 BRA P3, `(.L_x_154) ;  /* 0x00000000001c2947 */ /* 0x000fea0001800000 */
.L_x_153:
[----:B------:R-:W-:Y:S05]  /*2d80*/  BSYNC.RELIABLE B2 ;  /* 0x0000000000027941 */ /* 0x000fea0003800100 */
.L_x_151:
[----:B------:R1:W-:Y:S04]  /*2d90*/  STG.E desc[UR12][R8.64+0x4], R21 ;  /* 0x0000041508007986 */ /* 0x0003e8000c10190c */
[----:B------:R-:W2:Y:S01]  /*2da0*/  LDG.E R22, desc[UR12][R16.64+0x4] ;  /* 0x0000040c10167981 */ /* 0x000ea2000c1e1900 */
[----:B------:R-:W-:-:S03]  /*2db0*/  PLOP3.LUT P0, PT, PT, PT, PT, 0x8, 0x80 ;  /* 0x000000000080781c */ /* 0x000fc60003f0e170 */
[----:B------:R2:W-:Y:S01]  /*2dc0*/  STG.E desc[UR12][R16.64+0x4], R19 ;  /* 0x0000041310007986 */ /* 0x0005e2000c10190c */
[----:B-1---5:R-:W-:Y:S01]  /*2dd0*/  MOV R21, R20 ;  /* 0x0000001400157202 */ /* 0x022fe20000000f00 */
[----:B--2---:R-:W-:-:S08]  /*2de0*/  IMAD.MOV.U32 R19, RZ, RZ, R22 ;  /* 0x000000ffff137224 */ /* 0x004fd000078e0016 */
.L_x_154:
[----:B------:R-:W-:Y:S05]  /*2df0*/  BSYNC.RECONVERGENT B1 ;  /* 0x0000000000017941 */ /* 0x000fea0003800200 */
.L_x_150:
        /* <DEDUP_REMOVED lines=9> */
.L_x_156:
[----:B------:R-:W-:Y:S05]  /*2e90*/  BSYNC.RELIABLE B1 ;  /* 0x0000000000017941 */ /* 0x000fea0003800100 */
.L_x_155:
[----:B------:R3:W-:Y:S04]  /*2ea0*/  STG.E desc[UR12][R8.64+0x8], R21 ;  /* 0x0000081508007986 */ /* 0x0007e8000c10190c */
[----:B------:R3:W-:Y:S02]  /*2eb0*/  STG.E desc[UR12][R16.64+0x8], R19 ;  /* 0x0000081310007986 */ /* 0x0007e4000c10190c */
.L_x_124:
[----:B------:R-:W-:Y:S05]  /*2ec0*/  BSYNC.RECONVERGENT B0 ;  /* 0x0000000000007941 */ /* 0x000fea0003800200 */
.L_x_123:
        /* <DEDUP_REMOVED lines=9> */
.L_x_67:
[----:B------:R-:W-:-:S13]  /*2f60*/  ISETP.GE.AND P0, PT, R6, 0x1, PT ;  /* 0x000000010600780c */ /* 0x000fda0003f06270 */
[----:B------:R-:W-:Y:S05]  /*2f70*/  @!P0 EXIT ;  /* 0x000000000000894d */ /* 0x000fea0003800000 */
[C---:B------:R-:W-:Y:S02]  /*2f80*/  LOP3.LUT R18, R6.reuse, 0x7, RZ, 0xc0, !PT ;  /* 0x0000000706127812 */ /* 0x040fe400078ec0ff */
[----:B------:R-:W-:-:S03]  /*2f90*/  LOP3.LUT R19, R6, 0x3, RZ, 0xc0, !PT ;  /* 0x0000000306137812 */ /* 0x000fc600078ec0ff */
[----:B------:R-:W-:-:S05]  /*2fa0*/  VIADD R2, R18, 0xffffffff ;  /* 0xffffffff12027836 */ /* 0x000fca0000000000 */
[----:B------:R-:W-:Y:S02]  /*2fb0*/  ISETP.GE.U32.AND P0, PT, R2, 0x3, PT ;  /* 0x000000030200780c */ /* 0x000fe40003f06070 */
[----:B------:R-:W-:-:S11]  /*2fc0*/  LOP3.LUT R2, R6, 0x7ffffff8, RZ, 0xc0, !PT ;  /* 0x7ffffff806027812 */ /* 0x000fd600078ec0ff */
.L_x_164:
[----:B0-23--:R-:W0:Y:S01]  /*2fd0*/  LDC R7, c[0x0][0x390] ;  /* 0x0000e400ff077b82 */ /* 0x00de220000000800 */
[----:B------:R-:W-:Y:S01]  /*2fe0*/  HFMA2 R6, -RZ, RZ, 0, 0 ;  /* 0x00000000ff067431 */ /* 0x000fe200000001ff */
[----:B0-----:R-:W-:Y:S01]  /*2ff0*/  ISETP.GE.U32.AND P1, PT, R7, 0x8, PT ;  /* 0x000000080700780c */ /* 0x001fe20003f26070 */
[----:B------:R-:W-:-:S12]  /*3000*/  IMAD R3, R0, R7, RZ ;  /* 0x0000000700037224 */ /* 0x000fd800078e02ff */
[----:B-1----:R-:W-:Y:S05]  /*3010*/  @!P1 BRA `(.L_x_159) ;  /* 0x0000000000689947 */ /* 0x002fea0003800000 */
[----:B------:R-:W-:Y:S02]  /*3020*/  IMAD.MOV.U32 R6, RZ, RZ, RZ ;  /* 0x000000ffff067224 */ /* 0x000fe400078e00ff */
[----:B------:R-:W-:Y:S02]  /*3030*/  IMAD.MOV.U32 R11, RZ, RZ, -0x40800000 ;  /* 0xbf800000ff0b7424 */ /* 0x000fe400078e00ff */
[----:B------:R-:W-:-:S07]  /*3040*/  IMAD.MOV.U32 R17, RZ, RZ, -0x1 ;  /* 0xffffffffff117424 */ /* 0x000fce00078e00ff */
.L_x_160:
[----:B0-----:R-:W-:Y:S01]  /*3050*/  IMAD.IADD R9, R3, 0x1, R6 ;  /* 0x0000000103097824 */ /* 0x001fe200078e0206 */
[----:B------:R-:W-:-:S03]  /*3060*/  IADD3 R6, PT, PT, R6, 0x8, RZ ;  /* 0x0000000806067810 */ /* 0x000fc60007ffe0ff */
        /* <DEDUP_REMOVED lines=21> */
.L_x_159:
[----:B------:R-:W-:-:S13]  /*31c0*/  ISETP.NE.AND P1, PT, R18, RZ, PT ;  /* 0x000000ff1200720c */ /* 0x000fda0003f25270 */
[----:B------:R-:W-:Y:S05]  /*31d0*/  @!P1 BRA `(.L_x_161) ;  /* 0x0000000000d89947 */ /* 0x000fea0003800000 */
[----:B------:R-:W-:Y:S01]  /*31e0*/  ISETP.NE.AND P3, PT, R19, RZ, PT ;  /* 0x000000ff1300720c */ /* 0x000fe20003f65270 */
[----:B------:R-:W-:-:S12]  /*31f0*/  @!P0 BRA `(.L_x_162) ;  /* 0x0000000000588947 */ /* 0x000fd80003800000 */
[C---:B------:R-:W-:Y:S01]  /*3200*/  IADD3 R21, P1, PT, R3.reuse, R6, RZ ;  /* 0x0000000603157210 */ /* 0x040fe20007f3e0ff */
[----:B0-----:R-:W-:Y:S01]  /*3210*/  IMAD.IADD R17, R3, 0x1, R6 ;  /* 0x0000000103117824 */ /* 0x001fe200078e0206 */
[----:B------:R-:W-:Y:S01]  /*3220*/  MOV R23, 0xbf800000 ;  /* 0xbf80000000177802 */ /* 0x000fe20000000f00 */
        /* <DEDUP_REMOVED lines=19> */
.L_x_162:
        /* <DEDUP_REMOVED lines=22> */
.L_x_163:
[----:B------:R-:W-:Y:S05]  /*34c0*/  @!P1 BRA `(.L_x_161) ;  /* 0x00000000001c9947 */ /* 0x000fea0003800000 */
[----:B------:R-:W-:Y:S01]  /*34d0*/  IMAD.IADD R3, R3, 0x1, R6 ;  /* 0x0000000103037824 */ /* 0x000fe200078e0206 */
[----:B012---:R-:W-:Y:S01]  /*34e0*/  MOV R11, 0xffffffff ;  /* 0xffffffff000b7802 */ /* 0x007fe20000000f00 */
[----:B------:R-:W-:Y:S02]  /*34f0*/  IMAD.MOV.U32 R9, RZ, RZ, -0x40800000 ;  /* 0xbf800000ff097424 */ /* 0x000fe400078e00ff */
[----:B------:R-:W-:-:S04]  /*3500*/  IMAD.WIDE.U32 R4, R3, 0x4, R12 ;  /* 0x0000000403047825 */ /* 0x000fc800078e000c */
[----:B------:R-:W-:Y:S01]  /*3510*/  IMAD.WIDE.U32 R6, R3, 0x4, R14 ;  /* 0x0000000403067825 */ /* 0x000fe200078e000e */
[----:B------:R3:W-:Y:S04]  /*3520*/  STG.E desc[UR12][R4.64], R9 ;  /* 0x0000000904007986 */ /* 0x0007e8000c10190c */
[----:B------:R3:W-:Y:S02]  /*3530*/  STG.E desc[UR12][R6.64], R11 ;  /* 0x0000000b06007986 */ /* 0x0007e4000c10190c */
.L_x_161:
[----:B------:R-:W4:Y:S01]  /*3540*/  LDCU UR4, c[0x0][0x38c] ;  /* 0x00007180ff0477ac */ /* 0x000f220008000800 */
[----:B------:R-:W-:-:S05]  /*3550*/  VIADD R0, R0, UR10 ;  /* 0x0000000a00007c36 */ /* 0x000fca0008000000 */
[----:B----4-:R-:W-:-:S13]  /*3560*/  ISETP.GE.AND P1, PT, R0, UR4, PT ;  /* 0x0000000400007c0c */ /* 0x010fda000bf26270 */
[----:B------:R-:W-:Y:S05]  /*3570*/  @!P1 BRA `(.L_x_164) ;  /* 0xfffffff800949947 */ /* 0x000fea000383ffff */
[----:B------:R-:W-:Y:S05]  /*3580*/  EXIT ;  /* 0x000000000000794d */ /* 0x000fea0003800000 */
        .weak           $__internal_1_$__cuda_sm20_sqrt_rn_f32_slowpath
        .type           $__internal_1_$__cuda_sm20_sqrt_rn_f32_slowpath,@function
        .size           $__internal_1_$__cuda_sm20_sqrt_rn_f32_slowpath,(.L_x_168 - $__internal_1_$__cuda_sm20_sqrt_rn_f32_slowpath)
$__internal_1_$__cuda_sm20_sqrt_rn_f32_slowpath:
        /* <DEDUP_REMOVED lines=14> */
[----:B------:R-:W-:Y:S02]  /*3670*/  @!P0 IMAD.MOV.U32 R16, RZ, RZ, R22 ;  /* 0x000000ffff108224 */ /* 0x000fe400078e0016 */
[----:B------:R-:W-:-:S04]  /*3680*/  @P0 FADD.FTZ R19, -R18, -RZ ;  /* 0x800000ff12130221 */ /* 0x000fc80000010100 */
[----:B------:R-:W-:-:S04]  /*3690*/  @P0 FFMA R19, R18, R19, R17 ;  /* 0x0000001312130223 */ /* 0x000fc80000000011 */
[----:B------:R-:W-:-:S04]  /*36a0*/  @P0 FFMA R19, R19, R20, R18 ;  /* 0x0000001413130223 */ /* 0x000fc80000000012 */
[----:B------:R-:W-:-:S07]  /*36b0*/  @P0 FMUL.FTZ R16, R19, 2.3283064365386962891e-10 ;  /* 0x2f80000013100820 */ /* 0x000fce0000410000 */
.L_x_165:
[----:B------:R-:W-:Y:S01]  /*36c0*/  MOV R23, R16 ;  /* 0x0000001000177202 */ /* 0x000fe20000000f00 */
[----:B------:R-:W-:Y:S02]  /*36d0*/  IMAD.MOV.U32 R16, RZ, RZ, R21 ;  /* 0x000000ffff107224 */ /* 0x000fe400078e0015 */
[----:B------:R-:W-:-:S04]  /*36e0*/  IMAD.MOV.U32 R17, RZ, RZ, 0x0 ;  /* 0x00000000ff117424 */ /* 0x000fc800078e00ff */
[----:B------:R-:W-:Y:S05]  /*36f0*/  RET.REL.NODEC R16 `(_Z7knn_gpuiiiiiPKfS0_PiPf) ;  /* 0xffffffc810407950 */ /* 0x000fea0003c3ffff */
.L_x_166:
        /* <DEDUP_REMOVED lines=16> */
.L_x_168:


//--------------------- .nv.shared.reserved.0     --------------------------
	.section	.nv.shared.reserved.0,"aw",@nobits
	.weak		__nv_reservedSMEM_offset_0_alias
	.size		__nv_reservedSMEM_offset_0_alias, 0, 64
	.other		__nv_reservedSMEM_offset_0_alias,@"STO_CUDA_RESERVED_SHARED STV_DEFAULT"
__nv_reservedSMEM_offset_0_alias:
	.zero		0
	.zero		64


//--------------------- .nv.constant0._Z18selection_sort_gpuiiiiPKfPiPf --------------------------
	.section	.nv.constant0._Z18selection_sort_gpuiiiiPKfPiPf,"a",@progbits
	.sectionflags	@""
	.align	4
.nv.constant0._Z18selection_sort_gpuiiiiPKfPiPf:
	.zero		936


//--------------------- .nv.constant0._Z20group_point_grad_gpuiiiiiPKfPKiPf --------------------------
	.section	.nv.constant0._Z20group_point_grad_gpuiiiiiPKfPKiPf,"a",@progbits
	.sectionflags	@""
	.align	4
.nv.constant0._Z20group_point_grad_gpuiiiiiPKfPKiPf:
	.zero		944


//--------------------- .nv.constant0._Z15group_point_gpuiiiiiPKfPKiPf --------------------------
	.section	.nv.constant0._Z15group_point_gpuiiiiiPKfPKiPf,"a",@progbits
	.sectionflags	@""
	.align	4
.nv.constant0._Z15group_point_gpuiiiiiPKfPKiPf:
	.zero		944


//--------------------- .nv.constant0._Z20query_ball_point_gpuiiiifiPKfS0_PiS1_ --------------------------
	.section	.nv.constant0._Z20query_ball_point_gpuiiiifiPKfS0_PiS1_,"a",@progbits
	.sectionflags	@""
	.align	4
.nv.constant0._Z20query_ball_point_gpuiiiifiPKfS0_PiS1_:
	.zero		952


//--------------------- .nv.constant0._Z7knn_gpuiiiiiPKfS0_PiPf --------------------------
	.section	.nv.constant0._Z7knn_gpuiiiiiPKfS0_PiPf,"a",@progbits
	.sectionflags	@""
	.align	4
.nv.constant0._Z7knn_gpuiiiiiPKfS0_PiPf:
	.zero		952


//--------------------- SYMBOLS --------------------------

	.type		.nv.reservedSmem.offset0,@object
	.size		.nv.reservedSmem.offset0,0x4
